	.target	sm_100a

	.elftype	@"ET_EXEC"


//--------------------- .note.nv.tkinfo           --------------------------
	.section	.note.nv.tkinfo,"",@"SHT_NOTE"
	.sectionflags	@"SHF_NOTE_NV_TKINFO"
	.tkinfo
        /*0018*/ 	.word	0x00000002
        /*0030*/ 	.string	""
        /*0030*/ 	.string	"ptxas"
        /*0030*/ 	.string	"Cuda compilation tools, release 13.0, V13.0.88"
        /*0030*/ 	.string	"Build cuda_13.0.r13.0/compiler.36424714_0"
        /*0030*/ 	.string	"-arch sm_100a -m 64 "



//--------------------- .note.nv.cuinfo           --------------------------
	.section	.note.nv.cuinfo,"",@"SHT_NOTE"
	.sectionflags	@"SHF_NOTE_NV_CUINFO"
        /*0018*/ 	.short	0x0002
        /*001a*/ 	.short	0x0064
        /*001c*/ 	.short	0x0082
	.zero		2


//--------------------- .nv.info                  --------------------------
	.section	.nv.info,"",@"SHT_CUDA_INFO"
	.align	4


	//----- nvinfo : EIATTR_REGCOUNT
	.align		4
        /*0000*/ 	.byte	0x04, 0x2f
        /*0002*/ 	.short	(.L_19 - .L_18)
	.align		4
.L_18:
        /*0004*/ 	.word	index@(_ZN7cutlass13device_kernelINS_4gemm6kernel13GemmUniversalIN4cute5tupleIJiiiiEEENS1_10collective13CollectiveMmaINS1_35MainloopSm100TmaUmmaWarpSpecializedILi16ELi2ELi4ENS5_IJNS4_1CILi8EEENSA_ILi1EEESC_EEEEENS5_IJNSA_ILi256EEENSA_ILi128EEENSA_ILi64EEEEEEaNS5_IJlSC_lEEEaSJ_NS4_8TiledMMAINS4_8MMA_AtomIJNS4_21SM100_MMA_S8_2x1SM_SSIaaiLi256ELi128ELNS4_4UMMA5MajorE0ELSO_0ELNSN_8SaturateE0EEEEEENS4_6LayoutINS5_IJSC_SC_SC_EEENS5_IJNSA_ILi0EEESU_SU_EEEEENS5_IJNS4_10UnderscoreESX_SX_EEEEENS4_18SM100_TMA_2SM_LOADENS4_14ComposedLayoutINS4_7SwizzleILi2ELi4ELi3EEENS4_18smem_ptr_flag_bitsILi8EEENSS_INS5_IJSB_SH_EEENS5_IJSH_SC_EEEEEEEvNS4_8identityENS4_28SM100_TMA_2SM_LOAD_MULTICASTES19_vS1A_EENS_8epilogue10collective18CollectiveEpilogueINS1D_23Sm100TmaWarpSpecializedILi2ELi2ELi64ELb0ELb0EEEJNS5_IJSG_SG_SH_EEENS5_IJNSS_ISG_SC_EENSS_ISH_SC_EEEEEaSJ_aSJ_NS1D_6fusion15FusionCallbacksIS1H_NS1M_17LinearCombinationIaiaiLNS_15FloatRoundStyleE2EEES1I_S1L_JEEENS4_5SM1004TMEM4LOAD26SM100_TMEM_LOAD_32dp32b64xENS4_13SM90_TMA_LOADES19_NS4_39AutoVectorizingCopyWithAssumedAlignmentILi128EEENS4_14SM90_TMA_STOREES19_S1Y_S1Y_EEEvvEEEEvNT_6ParamsE)
        /*0008*/ 	.word	0x000000a2


	//----- nvinfo : EIATTR_FRAME_SIZE
	.align		4
.L_19:
        /*000c*/ 	.byte	0x04, 0x11
        /*000e*/ 	.short	(.L_21 - .L_20)
	.align		4
.L_20:
        /*0010*/ 	.word	index@($__internal_2_$__cuda_sm10x_tcgen05_guardrail_trap_unallocated_columns_being_dealloced)
        /*0014*/ 	.word	0x00000000


	//----- nvinfo : EIATTR_FRAME_SIZE
	.align		4
.L_21:
        /*0018*/ 	.byte	0x04, 0x11
        /*001a*/ 	.short	(.L_23 - .L_22)
	.align		4
.L_22:
        /*001c*/ 	.word	index@($__internal_1_$__cuda_sm10x_tcgen05_guardrail_trap_phase_invalid_during_alloc)
        /*0020*/ 	.word	0x00000000


	//----- nvinfo : EIATTR_FRAME_SIZE
	.align		4
.L_23:
        /*0024*/ 	.byte	0x04, 0x11
        /*0026*/ 	.short	(.L_25 - .L_24)
	.align		4
.L_24:
        /*0028*/ 	.word	index@($__internal_0_$__cuda_sm10x_tcgen05_guardrail_trap_col_being_dealloced_not_returned_by_alloc)
        /*002c*/ 	.word	0x00000000


	//----- nvinfo : EIATTR_FRAME_SIZE
	.align		4
.L_25:
        /*0030*/ 	.byte	0x04, 0x11
        /*0032*/ 	.short	(.L_27 - .L_26)
	.align		4
.L_26:
        /*0034*/ 	.word	index@(_ZN7cutlass13device_kernelINS_4gemm6kernel13GemmUniversalIN4cute5tupleIJiiiiEEENS1_10collective13CollectiveMmaINS1_35MainloopSm100TmaUmmaWarpSpecializedILi16ELi2ELi4ENS5_IJNS4_1CILi8EEENSA_ILi1EEESC_EEEEENS5_IJNSA_ILi256EEENSA_ILi128EEENSA_ILi64EEEEEEaNS5_IJlSC_lEEEaSJ_NS4_8TiledMMAINS4_8MMA_AtomIJNS4_21SM100_MMA_S8_2x1SM_SSIaaiLi256ELi128ELNS4_4UMMA5MajorE0ELSO_0ELNSN_8SaturateE0EEEEEENS4_6LayoutINS5_IJSC_SC_SC_EEENS5_IJNSA_ILi0EEESU_SU_EEEEENS5_IJNS4_10UnderscoreESX_SX_EEEEENS4_18SM100_TMA_2SM_LOADENS4_14ComposedLayoutINS4_7SwizzleILi2ELi4ELi3EEENS4_18smem_ptr_flag_bitsILi8EEENSS_INS5_IJSB_SH_EEENS5_IJSH_SC_EEEEEEEvNS4_8identityENS4_28SM100_TMA_2SM_LOAD_MULTICASTES19_vS1A_EENS_8epilogue10collective18CollectiveEpilogueINS1D_23Sm100TmaWarpSpecializedILi2ELi2ELi64ELb0ELb0EEEJNS5_IJSG_SG_SH_EEENS5_IJNSS_ISG_SC_EENSS_ISH_SC_EEEEEaSJ_aSJ_NS1D_6fusion15FusionCallbacksIS1H_NS1M_17LinearCombinationIaiaiLNS_15FloatRoundStyleE2EEES1I_S1L_JEEENS4_5SM1004TMEM4LOAD26SM100_TMEM_LOAD_32dp32b64xENS4_13SM90_TMA_LOADES19_NS4_39AutoVectorizingCopyWithAssumedAlignmentILi128EEENS4_14SM90_TMA_STOREES19_S1Y_S1Y_EEEvvEEEEvNT_6ParamsE)
        /*0038*/ 	.word	0x00000000


	//----- nvinfo : EIATTR_MIN_STACK_SIZE
	.align		4
.L_27:
        /*003c*/ 	.byte	0x04, 0x12
        /*003e*/ 	.short	(.L_29 - .L_28)
	.align		4
.L_28:
        /*0040*/ 	.word	index@(_ZN7cutlass13device_kernelINS_4gemm6kernel13GemmUniversalIN4cute5tupleIJiiiiEEENS1_10collective13CollectiveMmaINS1_35MainloopSm100TmaUmmaWarpSpecializedILi16ELi2ELi4ENS5_IJNS4_1CILi8EEENSA_ILi1EEESC_EEEEENS5_IJNSA_ILi256EEENSA_ILi128EEENSA_ILi64EEEEEEaNS5_IJlSC_lEEEaSJ_NS4_8TiledMMAINS4_8MMA_AtomIJNS4_21SM100_MMA_S8_2x1SM_SSIaaiLi256ELi128ELNS4_4UMMA5MajorE0ELSO_0ELNSN_8SaturateE0EEEEEENS4_6LayoutINS5_IJSC_SC_SC_EEENS5_IJNSA_ILi0EEESU_SU_EEEEENS5_IJNS4_10UnderscoreESX_SX_EEEEENS4_18SM100_TMA_2SM_LOADENS4_14ComposedLayoutINS4_7SwizzleILi2ELi4ELi3EEENS4_18smem_ptr_flag_bitsILi8EEENSS_INS5_IJSB_SH_EEENS5_IJSH_SC_EEEEEEEvNS4_8identityENS4_28SM100_TMA_2SM_LOAD_MULTICASTES19_vS1A_EENS_8epilogue10collective18CollectiveEpilogueINS1D_23Sm100TmaWarpSpecializedILi2ELi2ELi64ELb0ELb0EEEJNS5_IJSG_SG_SH_EEENS5_IJNSS_ISG_SC_EENSS_ISH_SC_EEEEEaSJ_aSJ_NS1D_6fusion15FusionCallbacksIS1H_NS1M_17LinearCombinationIaiaiLNS_15FloatRoundStyleE2EEES1I_S1L_JEEENS4_5SM1004TMEM4LOAD26SM100_TMEM_LOAD_32dp32b64xENS4_13SM90_TMA_LOADES19_NS4_39AutoVectorizingCopyWithAssumedAlignmentILi128EEENS4_14SM90_TMA_STOREES19_S1Y_S1Y_EEEvvEEEEvNT_6ParamsE)
        /*0044*/ 	.word	0x00000000
.L_29:


//--------------------- .nv.compat                --------------------------
	.section	.nv.compat,"",@"SHT_CUDA_COMPAT_INFO"
	.align	4
        /*0000*/ 	.byte	0x02, 0x09, 0x01, 0x00, 0x02, 0x02, 0x03, 0x00, 0x02, 0x05, 0x06, 0x00, 0x03, 0x07, 0x01, 0x01
        /*0010*/ 	.byte	0x02, 0x03, 0x01, 0x00, 0x02, 0x06, 0x01, 0x00, 0x04, 0x0b, 0x08, 0x00, 0x01, 0x00, 0x00, 0x00
        /*0020*/ 	.byte	0x00, 0x00, 0x00, 0x00


//--------------------- .nv.info._ZN7cutlass13device_kernelINS_4gemm6kernel13GemmUniversalIN4cute5tupleIJiiiiEEENS1_10collective13CollectiveMmaINS1_35MainloopSm100TmaUmmaWarpSpecializedILi16ELi2ELi4ENS5_IJNS4_1CILi8EEENSA_ILi1EEESC_EEEEENS5_IJNSA_ILi256EEENSA_ILi128EEENSA_ILi64EEEEEEaNS5_IJlSC_lEEEaSJ_NS4_8TiledMMAINS4_8MMA_AtomIJNS4_21SM100_MMA_S8_2x1SM_SSIaaiLi256ELi128ELNS4_4UMMA5MajorE0ELSO_0ELNSN_8SaturateE0EEEEEENS4_6LayoutINS5_IJSC_SC_SC_EEENS5_IJNSA_ILi0EEESU_SU_EEEEENS5_IJNS4_10UnderscoreESX_SX_EEEEENS4_18SM100_TMA_2SM_LOADENS4_14ComposedLayoutINS4_7SwizzleILi2ELi4ELi3EEENS4_18smem_ptr_flag_bitsILi8EEENSS_INS5_IJSB_SH_EEENS5_IJSH_SC_EEEEEEEvNS4_8identityENS4_28SM100_TMA_2SM_LOAD_MULTICASTES19_vS1A_EENS_8epilogue10collective18CollectiveEpilogueINS1D_23Sm100TmaWarpSpecializedILi2ELi2ELi64ELb0ELb0EEEJNS5_IJSG_SG_SH_EEENS5_IJNSS_ISG_SC_EENSS_ISH_SC_EEEEEaSJ_aSJ_NS1D_6fusion15FusionCallbacksIS1H_NS1M_17LinearCombinationIaiaiLNS_15FloatRoundStyleE2EEES1I_S1L_JEEENS4_5SM1004TMEM4LOAD26SM100_TMEM_LOAD_32dp32b64xENS4_13SM90_TMA_LOADES19_NS4_39AutoVectorizingCopyWithAssumedAlignmentILi128EEENS4_14SM90_TMA_STOREES19_S1Y_S1Y_EEEvvEEEEvNT_6ParamsE --------------------------
	.section	.nv.info._ZN7cutlass13device_kernelINS_4gemm6kernel13GemmUniversalIN4cute5tupleIJiiiiEEENS1_10collective13CollectiveMmaINS1_35MainloopSm100TmaUmmaWarpSpecializedILi16ELi2ELi4ENS5_IJNS4_1CILi8EEENSA_ILi1EEESC_EEEEENS5_IJNSA_ILi256EEENSA_ILi128EEENSA_ILi64EEEEEEaNS5_IJlSC_lEEEaSJ_NS4_8TiledMMAINS4_8MMA_AtomIJNS4_21SM100_MMA_S8_2x1SM_SSIaaiLi256ELi128ELNS4_4UMMA5MajorE0ELSO_0ELNSN_8SaturateE0EEEEEENS4_6LayoutINS5_IJSC_SC_SC_EEENS5_IJNSA_ILi0EEESU_SU_EEEEENS5_IJNS4_10UnderscoreESX_SX_EEEEENS4_18SM100_TMA_2SM_LOADENS4_14ComposedLayoutINS4_7SwizzleILi2ELi4ELi3EEENS4_18smem_ptr_flag_bitsILi8EEENSS_INS5_IJSB_SH_EEENS5_IJSH_SC_EEEEEEEvNS4_8identityENS4_28SM100_TMA_2SM_LOAD_MULTICASTES19_vS1A_EENS_8epilogue10collective18CollectiveEpilogueINS1D_23Sm100TmaWarpSpecializedILi2ELi2ELi64ELb0ELb0EEEJNS5_IJSG_SG_SH_EEENS5_IJNSS_ISG_SC_EENSS_ISH_SC_EEEEEaSJ_aSJ_NS1D_6fusion15FusionCallbacksIS1H_NS1M_17LinearCombinationIaiaiLNS_15FloatRoundStyleE2EEES1I_S1L_JEEENS4_5SM1004TMEM4LOAD26SM100_TMEM_LOAD_32dp32b64xENS4_13SM90_TMA_LOADES19_NS4_39AutoVectorizingCopyWithAssumedAlignmentILi128EEENS4_14SM90_TMA_STOREES19_S1Y_S1Y_EEEvvEEEEvNT_6ParamsE,"",@"SHT_CUDA_INFO"
	.sectionflags	@""
	.align	4


	//----- nvinfo : EIATTR_CUDA_API_VERSION
	.align		4
        /*0000*/ 	.byte	0x04, 0x37
        /*0002*/ 	.short	(.L_31 - .L_30)
.L_30:
        /*0004*/ 	.word	0x00000082


	//----- nvinfo : EIATTR_KPARAM_INFO
	.align		4
.L_31:
        /*0008*/ 	.byte	0x04, 0x17
        /*000a*/ 	.short	(.L_33 - .L_32)
.L_32:
        /*000c*/ 	.word	0x00000000
        /*0010*/ 	.short	0x0000
        /*0012*/ 	.short	0x0000
        /*0014*/ 	.byte	0x00, 0xf0, 0x01, 0x20


	//----- nvinfo : EIATTR_AT_ENTRY_FRAGMENTS
	.align		4
.L_33:
        /*0018*/ 	.byte	0x04, 0x4f
        /*001a*/ 	.short	(.L_35 - .L_34)


	//   ....[0]....
.L_34:
        /*001c*/ 	.word	0x00000007


	//----- nvinfo : EIATTR_RESERVED_SMEM_USED
	.align		4
.L_35:
        /*0020*/ 	.byte	0x01, 0x41
	.zero		2


	//----- nvinfo : EIATTR_SPARSE_MMA_MASK
	.align		4
        /*0024*/ 	.byte	0x03, 0x50
        /*0026*/ 	.short	0x0000


	//----- nvinfo : EIATTR_TCGEN05_2CTA_USED
	.align		4
        /*0028*/ 	.byte	0x01, 0x52
	.zero		2


	//----- nvinfo : EIATTR_MAXREG_COUNT
	.align		4
        /*002c*/ 	.byte	0x03, 0x1b
        /*002e*/ 	.short	0x00ff


	//----- nvinfo : EIATTR_NUM_BARRIERS
	.align		4
        /*0030*/ 	.byte	0x02, 0x4c
        /*0032*/ 	.byte	0x07
	.zero		1


	//----- nvinfo : EIATTR_EXTERNS
	.align		4
        /*0034*/ 	.byte	0x04, 0x0f
        /*0036*/ 	.short	(.L_37 - .L_36)


	//   ....[0]....
	.align		4
.L_36:
        /*0038*/ 	.word	index@(__assertfail)


	//----- nvinfo : EIATTR_MERCURY_ISA_VERSION
	.align		4
.L_37:
        /*003c*/ 	.byte	0x03, 0x5f
        /*003e*/ 	.short	0x0101


	//----- nvinfo : EIATTR_INT_WARP_WIDE_INSTR_OFFSETS
	.align		4
        /*0040*/ 	.byte	0x04, 0x31
        /*0042*/ 	.short	(.L_39 - .L_38)


	//   ....[0]....
.L_38:
        /*0044*/ 	.word	0x00000ee0


	//   ....[1]....
        /*0048*/ 	.word	0x00000f80


	//   ....[2]....
        /*004c*/ 	.word	0x00004aa0


	//   ....[3]....
        /*0050*/ 	.word	0x00004ac0


	//   ....[4]....
        /*0054*/ 	.word	0x00004af0


	//   ....[5]....
        /*0058*/ 	.word	0x00005690


	//   ....[6]....
        /*005c*/ 	.word	0x00005700


	//   ....[7]....
        /*0060*/ 	.word	0x00005800


	//   ....[8]....
        /*0064*/ 	.word	0x000058b0


	//----- nvinfo : EIATTR_COOP_GROUP_MASK_REGIDS
	.align		4
.L_39:
        /*0068*/ 	.byte	0x04, 0x29
        /*006a*/ 	.short	(.L_41 - .L_40)


	//   ....[0]....
.L_40:
        /*006c*/ 	.word	0xffffffff


	//   ....[1]....
        /*0070*/ 	.word	0xffffffff


	//   ....[2]....
        /*0074*/ 	.word	0xffffffff


	//   ....[3]....
        /*0078*/ 	.word	0xffffffff


	//   ....[4]....
        /*007c*/ 	.word	0xffffffff


	//   ....[5]....
        /*0080*/ 	.word	0xffffffff


	//   ....[6]....
        /*0084*/ 	.word	0xffffffff


	//   ....[7]....
        /*0088*/ 	.word	0xffffffff


	//   ....[8]....
        /*008c*/ 	.word	0xffffffff


	//   ....[9]....
        /*0090*/ 	.word	0xffffffff


	//   ....[10]....
        /*0094*/ 	.word	0xffffffff


	//   ....[11]....
        /*0098*/ 	.word	0xffffffff


	//   ....[12]....
        /*009c*/ 	.word	0xffffffff


	//   ....[13]....
        /*00a0*/ 	.word	0xffffffff


	//----- nvinfo : EIATTR_COOP_GROUP_INSTR_OFFSETS
	.align		4
.L_41:
        /*00a4*/ 	.byte	0x04, 0x28
        /*00a6*/ 	.short	(.L_43 - .L_42)


	//   ....[0]....
.L_42:
        /*00a8*/ 	.word	0x000000b0


	//   ....[1]....
        /*00ac*/ 	.word	0x00000520


	//   ....[2]....
        /*00b0*/ 	.word	0x00000890


	//   ....[3]....
        /*00b4*/ 	.word	0x000009e0


	//   ....[4]....
        /*00b8*/ 	.word	0x00000ad0


	//   ....[5]....
        /*00bc*/ 	.word	0x00000c30


	//   ....[6]....
        /*00c0*/ 	.word	0x00000dc0


	//   ....[7]....
        /*00c4*/ 	.word	0x00001000


	//   ....[8]....
        /*00c8*/ 	.word	0x000023f0


	//   ....[9]....
        /*00cc*/ 	.word	0x00003960


	//   ....[10]....
        /*00d0*/ 	.word	0x00003e30


	//   ....[11]....
        /*00d4*/ 	.word	0x00003e60


	//   ....[12]....
        /*00d8*/ 	.word	0x000049a0


	//   ....[13]....
        /*00dc*/ 	.word	0x00004bb0


	//----- nvinfo : EIATTR_VRC_CTA_INIT_COUNT
	.align		4
.L_43:
        /*00e0*/ 	.byte	0x02, 0x4a
        /*00e2*/ 	.byte	0x80
	.zero		1


	//----- nvinfo : EIATTR_SYSCALL_OFFSETS
	.align		4
        /*00e4*/ 	.byte	0x04, 0x46
        /*00e6*/ 	.short	(.L_45 - .L_44)


	//   ....[0]....
.L_44:
        /*00e8*/ 	.word	0x000064a0


	//   ....[1]....
        /*00ec*/ 	.word	0x000065e0


	//   ....[2]....
        /*00f0*/ 	.word	0x00006e70


	//   ....[3]....
        /*00f4*/ 	.word	0x00008470


	//----- nvinfo : EIATTR_MBARRIER_INSTR_OFFSETS
	.align		4
.L_45:
        /*00f8*/ 	.byte	0x04, 0x39
        /*00fa*/ 	.short	(.L_47 - .L_46)


	//   ....[0]....
.L_46:
        /*00fc*/ 	.word	0x00000670
        /*0100*/ 	.word	0x000000ff
        /*0104*/ 	.word	0x00000000
        /*0108*/ 	.short	0x0100
        /*010a*/ 	.byte	0x04
	.zero		1


	//   ....[1]....
        /*010c*/ 	.word	0x00000680
        /*0110*/ 	.word	0x000000ff
        /*0114*/ 	.word	0x00000080
        /*0118*/ 	.short	0x0100
        /*011a*/ 	.byte	0x04
	.zero		1


	//   ....[2]....
        /*011c*/ 	.word	0x00000690
        /*0120*/ 	.word	0x000000ff
        /*0124*/ 	.word	0x00000008
        /*0128*/ 	.short	0x0100
        /*012a*/ 	.byte	0x04
	.zero		1


	//   ....[3]....
        /*012c*/ 	.word	0x000006a0
        /*0130*/ 	.word	0x000000ff
        /*0134*/ 	.word	0x00000088
        /*0138*/ 	.short	0x0100
        /*013a*/ 	.byte	0x04
	.zero		1


	//   ....[4]....
        /*013c*/ 	.word	0x000006b0
        /*0140*/ 	.word	0x000000ff
        /*0144*/ 	.word	0x00000010
        /*0148*/ 	.short	0x0100
        /*014a*/ 	.byte	0x04
	.zero		1


	//   ....[5]....
        /*014c*/ 	.word	0x000006c0
        /*0150*/ 	.word	0x000000ff
        /*0154*/ 	.word	0x00000090
        /*0158*/ 	.short	0x0100
        /*015a*/ 	.byte	0x04
	.zero		1


	//   ....[6]....
        /*015c*/ 	.word	0x000006d0
        /*0160*/ 	.word	0x000000ff
        /*0164*/ 	.word	0x00000018
        /*0168*/ 	.short	0x0100
        /*016a*/ 	.byte	0x04
	.zero		1


	//   ....[7]....
        /*016c*/ 	.word	0x000006e0
        /*0170*/ 	.word	0x000000ff
        /*0174*/ 	.word	0x00000098
        /*0178*/ 	.short	0x0100
        /*017a*/ 	.byte	0x04
	.zero		1


	//   ....[8]....
        /*017c*/ 	.word	0x000006f0
        /*0180*/ 	.word	0x000000ff
        /*0184*/ 	.word	0x00000020
        /*0188*/ 	.short	0x0100
        /*018a*/ 	.byte	0x04
	.zero		1


	//   ....[9]....
        /*018c*/ 	.word	0x00000700
        /*0190*/ 	.word	0x000000ff
        /*0194*/ 	.word	0x000000a0
        /*0198*/ 	.short	0x0100
        /*019a*/ 	.byte	0x04
	.zero		1


	//   ....[10]....
        /*019c*/ 	.word	0x00000710
        /*01a0*/ 	.word	0x000000ff
        /*01a4*/ 	.word	0x00000028
        /*01a8*/ 	.short	0x0100
        /*01aa*/ 	.byte	0x04
	.zero		1


	//   ....[11]....
        /*01ac*/ 	.word	0x00000720
        /*01b0*/ 	.word	0x000000ff
        /*01b4*/ 	.word	0x000000a8
        /*01b8*/ 	.short	0x0100
        /*01ba*/ 	.byte	0x04
	.zero		1


	//   ....[12]....
        /*01bc*/ 	.word	0x00000730
        /*01c0*/ 	.word	0x000000ff
        /*01c4*/ 	.word	0x00000030
        /*01c8*/ 	.short	0x0100
        /*01ca*/ 	.byte	0x04
	.zero		1


	//   ....[13]....
        /*01cc*/ 	.word	0x00000740
        /*01d0*/ 	.word	0x000000ff
        /*01d4*/ 	.word	0x000000b0
        /*01d8*/ 	.short	0x0100
        /*01da*/ 	.byte	0x04
	.zero		1


	//   ....[14]....
        /*01dc*/ 	.word	0x00000750
        /*01e0*/ 	.word	0x000000ff
        /*01e4*/ 	.word	0x00000038
        /*01e8*/ 	.short	0x0100
        /*01ea*/ 	.byte	0x04
	.zero		1


	//   ....[15]....
        /*01ec*/ 	.word	0x00000760
        /*01f0*/ 	.word	0x000000ff
        /*01f4*/ 	.word	0x000000b8
        /*01f8*/ 	.short	0x0100
        /*01fa*/ 	.byte	0x04
	.zero		1


	//   ....[16]....
        /*01fc*/ 	.word	0x00000770
        /*0200*/ 	.word	0x000000ff
        /*0204*/ 	.word	0x00000040
        /*0208*/ 	.short	0x0100
        /*020a*/ 	.byte	0x04
	.zero		1


	//   ....[17]....
        /*020c*/ 	.word	0x00000780
        /*0210*/ 	.word	0x000000ff
        /*0214*/ 	.word	0x000000c0
        /*0218*/ 	.short	0x0100
        /*021a*/ 	.byte	0x04
	.zero		1


	//   ....[18]....
        /*021c*/ 	.word	0x00000790
        /*0220*/ 	.word	0x000000ff
        /*0224*/ 	.word	0x00000048
        /*0228*/ 	.short	0x0100
        /*022a*/ 	.byte	0x04
	.zero		1


	//   ....[19]....
        /*022c*/ 	.word	0x000007a0
        /*0230*/ 	.word	0x000000ff
        /*0234*/ 	.word	0x000000c8
        /*0238*/ 	.short	0x0100
        /*023a*/ 	.byte	0x04
	.zero		1


	//   ....[20]....
        /*023c*/ 	.word	0x000007b0
        /*0240*/ 	.word	0x000000ff
        /*0244*/ 	.word	0x00000050
        /*0248*/ 	.short	0x0100
        /*024a*/ 	.byte	0x04
	.zero		1


	//   ....[21]....
        /*024c*/ 	.word	0x000007c0
        /*0250*/ 	.word	0x000000ff
        /*0254*/ 	.word	0x000000d0
        /*0258*/ 	.short	0x0100
        /*025a*/ 	.byte	0x04
	.zero		1


	//   ....[22]....
        /*025c*/ 	.word	0x000007d0
        /*0260*/ 	.word	0x000000ff
        /*0264*/ 	.word	0x00000058
        /*0268*/ 	.short	0x0100
        /*026a*/ 	.byte	0x04
	.zero		1


	//   ....[23]....
        /*026c*/ 	.word	0x000007e0
        /*0270*/ 	.word	0x000000ff
        /*0274*/ 	.word	0x000000d8
        /*0278*/ 	.short	0x0100
        /*027a*/ 	.byte	0x04
	.zero		1


	//   ....[24]....
        /*027c*/ 	.word	0x000007f0
        /*0280*/ 	.word	0x000000ff
        /*0284*/ 	.word	0x00000060
        /*0288*/ 	.short	0x0100
        /*028a*/ 	.byte	0x04
	.zero		1


	//   ....[25]....
        /*028c*/ 	.word	0x00000800
        /*0290*/ 	.word	0x000000ff
        /*0294*/ 	.word	0x000000e0
        /*0298*/ 	.short	0x0100
        /*029a*/ 	.byte	0x04
	.zero		1


	//   ....[26]....
        /*029c*/ 	.word	0x00000810
        /*02a0*/ 	.word	0x000000ff
        /*02a4*/ 	.word	0x00000068
        /*02a8*/ 	.short	0x0100
        /*02aa*/ 	.byte	0x04
	.zero		1


	//   ....[27]....
        /*02ac*/ 	.word	0x00000820
        /*02b0*/ 	.word	0x000000ff
        /*02b4*/ 	.word	0x000000e8
        /*02b8*/ 	.short	0x0100
        /*02ba*/ 	.byte	0x04
	.zero		1


	//   ....[28]....
        /*02bc*/ 	.word	0x00000830
        /*02c0*/ 	.word	0x000000ff
        /*02c4*/ 	.word	0x00000070
        /*02c8*/ 	.short	0x0100
        /*02ca*/ 	.byte	0x04
	.zero		1


	//   ....[29]....
        /*02cc*/ 	.word	0x00000840
        /*02d0*/ 	.word	0x000000ff
        /*02d4*/ 	.word	0x000000f0
        /*02d8*/ 	.short	0x0100
        /*02da*/ 	.byte	0x04
	.zero		1


	//   ....[30]....
        /*02dc*/ 	.word	0x00000850
        /*02e0*/ 	.word	0x000000ff
        /*02e4*/ 	.word	0x00000078
        /*02e8*/ 	.short	0x0100
        /*02ea*/ 	.byte	0x04
	.zero		1


	//   ....[31]....
        /*02ec*/ 	.word	0x00000860
        /*02f0*/ 	.word	0x000000ff
        /*02f4*/ 	.word	0x000000f8
        /*02f8*/ 	.short	0x0100
        /*02fa*/ 	.byte	0x04
	.zero		1


	//   ....[32]....
        /*02fc*/ 	.word	0x00000990
        /*0300*/ 	.word	0x000000ff
        /*0304*/ 	.word	0x00000100
        /*0308*/ 	.short	0x0100
        /*030a*/ 	.byte	0x04
	.zero		1


	//   ....[33]....
        /*030c*/ 	.word	0x000009a0
        /*0310*/ 	.word	0x000000ff
        /*0314*/ 	.word	0x00000110
        /*0318*/ 	.short	0x0100
        /*031a*/ 	.byte	0x04
	.zero		1


	//   ....[34]....
        /*031c*/ 	.word	0x000009b0
        /*0320*/ 	.word	0x000000ff
        /*0324*/ 	.word	0x00000108
        /*0328*/ 	.short	0x0100
        /*032a*/ 	.byte	0x04
	.zero		1


	//   ....[35]....
        /*032c*/ 	.word	0x000009c0
        /*0330*/ 	.word	0x000000ff
        /*0334*/ 	.word	0x00000118
        /*0338*/ 	.short	0x0100
        /*033a*/ 	.byte	0x04
	.zero		1


	//   ....[36]....
        /*033c*/ 	.word	0x00000aa0
        /*0340*/ 	.word	0x000000ff
        /*0344*/ 	.word	0x00000120
        /*0348*/ 	.short	0x0100
        /*034a*/ 	.byte	0x06
	.zero		1


	//   ....[37]....
        /*034c*/ 	.word	0x00000ab0
        /*0350*/ 	.word	0x000000ff
        /*0354*/ 	.word	0x00000128
        /*0358*/ 	.short	0x0100
        /*035a*/ 	.byte	0x06
	.zero		1


	//   ....[38]....
        /*035c*/ 	.word	0x00000be0
        /*0360*/ 	.word	0x000000ff
        /*0364*/ 	.word	0x00000130
        /*0368*/ 	.short	0x0100
        /*036a*/ 	.byte	0x06
	.zero		1


	//   ....[39]....
        /*036c*/ 	.word	0x00000bf0
        /*0370*/ 	.word	0x000000ff
        /*0374*/ 	.word	0x00000140
        /*0378*/ 	.short	0x0100
        /*037a*/ 	.byte	0x06
	.zero		1


	//   ....[40]....
        /*037c*/ 	.word	0x00000c00
        /*0380*/ 	.word	0x000000ff
        /*0384*/ 	.word	0x00000138
        /*0388*/ 	.short	0x0100
        /*038a*/ 	.byte	0x06
	.zero		1


	//   ....[41]....
        /*038c*/ 	.word	0x00000c10
        /*0390*/ 	.word	0x000000ff
        /*0394*/ 	.word	0x00000148
        /*0398*/ 	.short	0x0100
        /*039a*/ 	.byte	0x06
	.zero		1


	//   ....[42]....
        /*039c*/ 	.word	0x00000d30
        /*03a0*/ 	.word	0x000000ff
        /*03a4*/ 	.word	0x00000150
        /*03a8*/ 	.short	0x0100
        /*03aa*/ 	.byte	0x04
	.zero		1


	//   ....[43]....
        /*03ac*/ 	.word	0x00000d40
        /*03b0*/ 	.word	0x000000ff
        /*03b4*/ 	.word	0x00000170
        /*03b8*/ 	.short	0x0100
        /*03ba*/ 	.byte	0x04
	.zero		1


	//   ....[44]....
        /*03bc*/ 	.word	0x00000d50
        /*03c0*/ 	.word	0x000000ff
        /*03c4*/ 	.word	0x00000158
        /*03c8*/ 	.short	0x0100
        /*03ca*/ 	.byte	0x04
	.zero		1


	//   ....[45]....
        /*03cc*/ 	.word	0x00000d60
        /*03d0*/ 	.word	0x000000ff
        /*03d4*/ 	.word	0x00000178
        /*03d8*/ 	.short	0x0100
        /*03da*/ 	.byte	0x04
	.zero		1


	//   ....[46]....
        /*03dc*/ 	.word	0x00000d70
        /*03e0*/ 	.word	0x000000ff
        /*03e4*/ 	.word	0x00000160
        /*03e8*/ 	.short	0x0100
        /*03ea*/ 	.byte	0x04
	.zero		1


	//   ....[47]....
        /*03ec*/ 	.word	0x00000d80
        /*03f0*/ 	.word	0x000000ff
        /*03f4*/ 	.word	0x00000180
        /*03f8*/ 	.short	0x0100
        /*03fa*/ 	.byte	0x04
	.zero		1


	//   ....[48]....
        /*03fc*/ 	.word	0x00000d90
        /*0400*/ 	.word	0x000000ff
        /*0404*/ 	.word	0x00000168
        /*0408*/ 	.short	0x0100
        /*040a*/ 	.byte	0x04
	.zero		1


	//   ....[49]....
        /*040c*/ 	.word	0x00000da0
        /*0410*/ 	.word	0x000000ff
        /*0414*/ 	.word	0x00000188
        /*0418*/ 	.short	0x0100
        /*041a*/ 	.byte	0x04
	.zero		1


	//   ....[50]....
        /*041c*/ 	.word	0x00000e90
        /*0420*/ 	.word	0x000000ff
        /*0424*/ 	.word	0x00000190
        /*0428*/ 	.short	0x0100
        /*042a*/ 	.byte	0x04
	.zero		1


	//   ....[51]....
        /*042c*/ 	.word	0x00000ea0
        /*0430*/ 	.word	0x000000ff
        /*0434*/ 	.word	0x000001a0
        /*0438*/ 	.short	0x0100
        /*043a*/ 	.byte	0x04
	.zero		1


	//   ....[52]....
        /*043c*/ 	.word	0x00000eb0
        /*0440*/ 	.word	0x000000ff
        /*0444*/ 	.word	0x00000198
        /*0448*/ 	.short	0x0100
        /*044a*/ 	.byte	0x04
	.zero		1


	//   ....[53]....
        /*044c*/ 	.word	0x00000ec0
        /*0450*/ 	.word	0x000000ff
        /*0454*/ 	.word	0x000001a8
        /*0458*/ 	.short	0x0100
        /*045a*/ 	.byte	0x04
	.zero		1


	//   ....[54]....
        /*045c*/ 	.word	0x00000fc0
        /*0460*/ 	.word	0x000000ff
        /*0464*/ 	.word	0x000001b0
        /*0468*/ 	.short	0x0100
        /*046a*/ 	.byte	0x06
	.zero		1


	//   ....[55]....
        /*046c*/ 	.word	0x00001c10
        /*0470*/ 	.word	0x00000003
        /*0474*/ 	.word	0x000001a0
        /*0478*/ 	.short	0x010a
        /*047a*/ 	.byte	0xff
	.zero		1


	//   ....[56]....
        /*047c*/ 	.word	0x00001c40
        /*0480*/ 	.word	0x00000003
        /*0484*/ 	.word	0x00000190
        /*0488*/ 	.short	0x0101
        /*048a*/ 	.byte	0xff
	.zero		1


	//   ....[57]....
        /*048c*/ 	.word	0x00001d00
        /*0490*/ 	.word	0x000000ff
        /*0494*/ 	.word	0x00000080
        /*0498*/ 	.short	0x010a
        /*049a*/ 	.byte	0x04
	.zero		1


	//   ....[58]....
        /*049c*/ 	.word	0x00001dd0
        /*04a0*/ 	.word	0x000000ff
        /*04a4*/ 	.word	0x00000080
        /*04a8*/ 	.short	0x010a
        /*04aa*/ 	.byte	0x21
	.zero		1


	//   ....[59]....
        /*04ac*/ 	.word	0x00001f90
        /*04b0*/ 	.word	0x000000ff
        /*04b4*/ 	.word	0x00000080
        /*04b8*/ 	.short	0x010a
        /*04ba*/ 	.byte	0x07
	.zero		1


	//   ....[60]....
        /*04bc*/ 	.word	0x00002090
        /*04c0*/ 	.word	0x000000ff
        /*04c4*/ 	.word	0x00000128
        /*04c8*/ 	.short	0x0101
        /*04ca*/ 	.byte	0x06
	.zero		1


	//   ....[61]....
        /*04cc*/ 	.word	0x000020b0
        /*04d0*/ 	.word	0x000000ff
        /*04d4*/ 	.word	0x00000080
        /*04d8*/ 	.short	0x010a
        /*04da*/ 	.byte	0x04
	.zero		1


	//   ....[62]....
        /*04dc*/ 	.word	0x00002130
        /*04e0*/ 	.word	0x000000ff
        /*04e4*/ 	.word	0x00000080
        /*04e8*/ 	.short	0x010a
        /*04ea*/ 	.byte	0x11
	.zero		1


	//   ....[63]....
        /*04ec*/ 	.word	0x000022c0
        /*04f0*/ 	.word	0x000000ff
        /*04f4*/ 	.word	0x00000080
        /*04f8*/ 	.short	0x010a
        /*04fa*/ 	.byte	0x08
	.zero		1


	//   ....[64]....
        /*04fc*/ 	.word	0x00002420
        /*0500*/ 	.word	0x00000003
        /*0504*/ 	.word	0x00000130
        /*0508*/ 	.short	0x010a
        /*050a*/ 	.byte	0xff
	.zero		1


	//   ....[65]....
        /*050c*/ 	.word	0x00002570
        /*0510*/ 	.word	0x00000000
        /*0514*/ 	.word	0x00000000
        /*0518*/ 	.short	0x0101
        /*051a*/ 	.byte	0xff
	.zero		1


	//   ....[66]....
        /*051c*/ 	.word	0x00002b20
        /*0520*/ 	.word	0x000000ff
        /*0524*/ 	.word	0x00000000
        /*0528*/ 	.short	0x010a
        /*052a*/ 	.byte	0x04
	.zero		1


	//   ....[67]....
        /*052c*/ 	.word	0x00002bb0
        /*0530*/ 	.word	0x000000ff
        /*0534*/ 	.word	0x00000000
        /*0538*/ 	.short	0x010a
        /*053a*/ 	.byte	0x05
	.zero		1


	//   ....[68]....
        /*053c*/ 	.word	0x00002c40
        /*0540*/ 	.word	0x000000ff
        /*0544*/ 	.word	0x00000000
        /*0548*/ 	.short	0x010a
        /*054a*/ 	.byte	0x05
	.zero		1


	//   ....[69]....
        /*054c*/ 	.word	0x00002cd0
        /*0550*/ 	.word	0x000000ff
        /*0554*/ 	.word	0x00000000
        /*0558*/ 	.short	0x010a
        /*055a*/ 	.byte	0x05
	.zero		1


	//   ....[70]....
        /*055c*/ 	.word	0x00002d60
        /*0560*/ 	.word	0x000000ff
        /*0564*/ 	.word	0x00000000
        /*0568*/ 	.short	0x010a
        /*056a*/ 	.byte	0x05
	.zero		1


	//   ....[71]....
        /*056c*/ 	.word	0x00002df0
        /*0570*/ 	.word	0x000000ff
        /*0574*/ 	.word	0x00000000
        /*0578*/ 	.short	0x010a
        /*057a*/ 	.byte	0x05
	.zero		1


	//   ....[72]....
        /*057c*/ 	.word	0x00002e80
        /*0580*/ 	.word	0x000000ff
        /*0584*/ 	.word	0x00000000
        /*0588*/ 	.short	0x010a
        /*058a*/ 	.byte	0x05
	.zero		1


	//   ....[73]....
        /*058c*/ 	.word	0x00002f10
        /*0590*/ 	.word	0x000000ff
        /*0594*/ 	.word	0x00000000
        /*0598*/ 	.short	0x010a
        /*059a*/ 	.byte	0x05
	.zero		1


	//   ....[74]....
        /*059c*/ 	.word	0x00002fa0
        /*05a0*/ 	.word	0x000000ff
        /*05a4*/ 	.word	0x00000000
        /*05a8*/ 	.short	0x010a
        /*05aa*/ 	.byte	0x05
	.zero		1


	//   ....[75]....
        /*05ac*/ 	.word	0x00003030
        /*05b0*/ 	.word	0x000000ff
        /*05b4*/ 	.word	0x00000000
        /*05b8*/ 	.short	0x010a
        /*05ba*/ 	.byte	0x05
	.zero		1


	//   ....[76]....
        /*05bc*/ 	.word	0x000030c0
        /*05c0*/ 	.word	0x000000ff
        /*05c4*/ 	.word	0x00000000
        /*05c8*/ 	.short	0x010a
        /*05ca*/ 	.byte	0x05
	.zero		1


	//   ....[77]....
        /*05cc*/ 	.word	0x00003150
        /*05d0*/ 	.word	0x000000ff
        /*05d4*/ 	.word	0x00000000
        /*05d8*/ 	.short	0x010a
        /*05da*/ 	.byte	0x05
	.zero		1


	//   ....[78]....
        /*05dc*/ 	.word	0x000031e0
        /*05e0*/ 	.word	0x000000ff
        /*05e4*/ 	.word	0x00000000
        /*05e8*/ 	.short	0x010a
        /*05ea*/ 	.byte	0x05
	.zero		1


	//   ....[79]....
        /*05ec*/ 	.word	0x00003270
        /*05f0*/ 	.word	0x000000ff
        /*05f4*/ 	.word	0x00000000
        /*05f8*/ 	.short	0x010a
        /*05fa*/ 	.byte	0x05
	.zero		1


	//   ....[80]....
        /*05fc*/ 	.word	0x00003300
        /*0600*/ 	.word	0x000000ff
        /*0604*/ 	.word	0x00000000
        /*0608*/ 	.short	0x010a
        /*060a*/ 	.byte	0x05
	.zero		1


	//   ....[81]....
        /*060c*/ 	.word	0x000033a0
        /*0610*/ 	.word	0x00000000
        /*0614*/ 	.word	0x00000000
        /*0618*/ 	.short	0x010a
        /*061a*/ 	.byte	0xff
	.zero		1


	//   ....[82]....
        /*061c*/ 	.word	0x000034c0
        /*0620*/ 	.word	0x00000002
        /*0624*/ 	.word	0x00000190
        /*0628*/ 	.short	0x010a
        /*062a*/ 	.byte	0xff
	.zero		1


	//   ....[83]....
        /*062c*/ 	.word	0x00003520
        /*0630*/ 	.word	0x00000004
        /*0634*/ 	.word	0x00000000
        /*0638*/ 	.short	0x0101
        /*063a*/ 	.byte	0xff
	.zero		1


	//   ....[84]....
        /*063c*/ 	.word	0x00003540
        /*0640*/ 	.word	0x000000ff
        /*0644*/ 	.word	0x00000140
        /*0648*/ 	.short	0x010a
        /*064a*/ 	.byte	0x04
	.zero		1


	//   ....[85]....
        /*064c*/ 	.word	0x00003660
        /*0650*/ 	.word	0x00000002
        /*0654*/ 	.word	0x00000130
        /*0658*/ 	.short	0x010a
        /*065a*/ 	.byte	0xff
	.zero		1


	//   ....[86]....
        /*065c*/ 	.word	0x00003770
        /*0660*/ 	.word	0x00000002
        /*0664*/ 	.word	0x00000000
        /*0668*/ 	.short	0x0101
        /*066a*/ 	.byte	0xff
	.zero		1


	//   ....[87]....
        /*066c*/ 	.word	0x00003800
        /*0670*/ 	.word	0x000000ff
        /*0674*/ 	.word	0x00000140
        /*0678*/ 	.short	0x0106
        /*067a*/ 	.byte	0x04
	.zero		1


	//   ....[88]....
        /*067c*/ 	.word	0x00003820
        /*0680*/ 	.word	0x000000ff
        /*0684*/ 	.word	0x00000140
        /*0688*/ 	.short	0x010a
        /*068a*/ 	.byte	0x04
	.zero		1


	//   ....[89]....
        /*068c*/ 	.word	0x000038b0
        /*0690*/ 	.word	0x000000ff
        /*0694*/ 	.word	0x00000140
        /*0698*/ 	.short	0x0106
        /*069a*/ 	.byte	0x07
	.zero		1


	//   ....[90]....
        /*069c*/ 	.word	0x000038f0
        /*06a0*/ 	.word	0x00000000
        /*06a4*/ 	.word	0x00000140
        /*06a8*/ 	.short	0x010a
        /*06aa*/ 	.byte	0xff
	.zero		1


	//   ....[91]....
        /*06ac*/ 	.word	0x00003b30
        /*06b0*/ 	.word	0x000000ff
        /*06b4*/ 	.word	0x00000008
        /*06b8*/ 	.short	0x010a
        /*06ba*/ 	.byte	0x05
	.zero		1


	//   ....[92]....
        /*06bc*/ 	.word	0x00003b50
        /*06c0*/ 	.word	0x000000ff
        /*06c4*/ 	.word	0x00000008
        /*06c8*/ 	.short	0x010a
        /*06ca*/ 	.byte	0x05
	.zero		1


	//   ....[93]....
        /*06cc*/ 	.word	0x00003ce0
        /*06d0*/ 	.word	0x000000ff
        /*06d4*/ 	.word	0x00000008
        /*06d8*/ 	.short	0x010a
        /*06da*/ 	.byte	0x05
	.zero		1


	//   ....[94]....
        /*06dc*/ 	.word	0x00003d00
        /*06e0*/ 	.word	0x000000ff
        /*06e4*/ 	.word	0x00000008
        /*06e8*/ 	.short	0x010a
        /*06ea*/ 	.byte	0x05
	.zero		1


	//   ....[95]....
        /*06ec*/ 	.word	0x00003dc0
        /*06f0*/ 	.word	0x000000ff
        /*06f4*/ 	.word	0x00000000
        /*06f8*/ 	.short	0x0101
        /*06fa*/ 	.byte	0x04
	.zero		1


	//   ....[96]....
        /*06fc*/ 	.word	0x000040c0
        /*0700*/ 	.word	0x00000000
        /*0704*/ 	.word	0x00000130
        /*0708*/ 	.short	0x010a
        /*070a*/ 	.byte	0xff
	.zero		1


	//   ....[97]....
        /*070c*/ 	.word	0x00004180
        /*0710*/ 	.word	0x00000000
        /*0714*/ 	.word	0x00000000
        /*0718*/ 	.short	0x0101
        /*071a*/ 	.byte	0xff
	.zero		1


	//   ....[98]....
        /*071c*/ 	.word	0x00004240
        /*0720*/ 	.word	0x000000ff
        /*0724*/ 	.word	0x00000000
        /*0728*/ 	.short	0x010a
        /*072a*/ 	.byte	0x04
	.zero		1


	//   ....[99]....
        /*072c*/ 	.word	0x00004250
        /*0730*/ 	.word	0x000000ff
        /*0734*/ 	.word	0x00000170
        /*0738*/ 	.short	0x010a
        /*073a*/ 	.byte	0x17
	.zero		1


	//   ....[100]....
        /*073c*/ 	.word	0x00004300
        /*0740*/ 	.word	0x000000ff
        /*0744*/ 	.word	0x00000000
        /*0748*/ 	.short	0x010a
        /*074a*/ 	.byte	0x05
	.zero		1


	//   ....[101]....
        /*074c*/ 	.word	0x00004440
        /*0750*/ 	.word	0x000000ff
        /*0754*/ 	.word	0x00000000
        /*0758*/ 	.short	0x010a
        /*075a*/ 	.byte	0x04
	.zero		1


	//   ....[102]....
        /*075c*/ 	.word	0x00004690
        /*0760*/ 	.word	0x000000ff
        /*0764*/ 	.word	0x00000000
        /*0768*/ 	.short	0x010a
        /*076a*/ 	.byte	0x04
	.zero		1


	//   ....[103]....
        /*076c*/ 	.word	0x00004720
        /*0770*/ 	.word	0x000000ff
        /*0774*/ 	.word	0x00000000
        /*0778*/ 	.short	0x010a
        /*077a*/ 	.byte	0x05
	.zero		1


	//   ....[104]....
        /*077c*/ 	.word	0x000047b0
        /*0780*/ 	.word	0x000000ff
        /*0784*/ 	.word	0x00000000
        /*0788*/ 	.short	0x010a
        /*078a*/ 	.byte	0x05
	.zero		1


	//   ....[105]....
        /*078c*/ 	.word	0x00004850
        /*0790*/ 	.word	0x00000000
        /*0794*/ 	.word	0x00000000
        /*0798*/ 	.short	0x010a
        /*079a*/ 	.byte	0xff
	.zero		1


	//   ....[106]....
        /*079c*/ 	.word	0x00004890
        /*07a0*/ 	.word	0x00000000
        /*07a4*/ 	.word	0x00000000
        /*07a8*/ 	.short	0x010a
        /*07aa*/ 	.byte	0xff
	.zero		1


	//   ....[107]....
        /*07ac*/ 	.word	0x00004900
        /*07b0*/ 	.word	0x000000ff
        /*07b4*/ 	.word	0x00000000
        /*07b8*/ 	.short	0x0101
        /*07ba*/ 	.byte	0x04
	.zero		1


	//   ....[108]....
        /*07bc*/ 	.word	0x00004940
        /*07c0*/ 	.word	0x000000ff
        /*07c4*/ 	.word	0x000001b0
        /*07c8*/ 	.short	0x010a
        /*07ca*/ 	.byte	0x11
	.zero		1


	//   ....[109]....
        /*07cc*/ 	.word	0x00004990
        /*07d0*/ 	.word	0x000000ff
        /*07d4*/ 	.word	0x00000000
        /*07d8*/ 	.short	0x0101
        /*07da*/ 	.byte	0x04
	.zero		1


	//   ....[110]....
        /*07dc*/ 	.word	0x00004e50
        /*07e0*/ 	.word	0x00000008
        /*07e4*/ 	.word	0x00000130
        /*07e8*/ 	.short	0x010a
        /*07ea*/ 	.byte	0xff
	.zero		1


	//   ....[111]....
        /*07ec*/ 	.word	0x00004fc0
        /*07f0*/ 	.word	0x00000000
        /*07f4*/ 	.word	0x00000000
        /*07f8*/ 	.short	0x0101
        /*07fa*/ 	.byte	0xff
	.zero		1


	//   ....[112]....
        /*07fc*/ 	.word	0x000054a0
        /*0800*/ 	.word	0x000000ff
        /*0804*/ 	.word	0x00000128
        /*0808*/ 	.short	0x010a
        /*080a*/ 	.byte	0x15
	.zero		1


	//   ....[113]....
        /*080c*/ 	.word	0x00005630
        /*0810*/ 	.word	0x000000ff
        /*0814*/ 	.word	0x00000110
        /*0818*/ 	.short	0x010a
        /*081a*/ 	.byte	0x15
	.zero		1


	//   ....[114]....
        /*081c*/ 	.word	0x000057a0
        /*0820*/ 	.word	0x000000ff
        /*0824*/ 	.word	0x00000100
        /*0828*/ 	.short	0x010b
        /*082a*/ 	.byte	0x15
	.zero		1


	//   ....[115]....
        /*082c*/ 	.word	0x000057c0
        /*0830*/ 	.word	0x000000ff
        /*0834*/ 	.word	0x00000000
        /*0838*/ 	.short	0x0101
        /*083a*/ 	.byte	0x04
	.zero		1


	//   ....[116]....
        /*083c*/ 	.word	0x000057d0
        /*0840*/ 	.word	0x000000ff
        /*0844*/ 	.word	0x00000118
        /*0848*/ 	.short	0x010a
        /*084a*/ 	.byte	0x15
	.zero		1


	//   ....[117]....
        /*084c*/ 	.word	0x000059c0
        /*0850*/ 	.word	0x000000ff
        /*0854*/ 	.word	0x00000108
        /*0858*/ 	.short	0x010b
        /*085a*/ 	.byte	0x15
	.zero		1


	//   ....[118]....
        /*085c*/ 	.word	0x000059d0
        /*0860*/ 	.word	0x000000ff
        /*0864*/ 	.word	0x00000000
        /*0868*/ 	.short	0x0101
        /*086a*/ 	.byte	0x25
	.zero		1


	//   ....[119]....
        /*086c*/ 	.word	0x00005a00
        /*0870*/ 	.word	0x000000ff
        /*0874*/ 	.word	0x00000110
        /*0878*/ 	.short	0x010a
        /*087a*/ 	.byte	0x15
	.zero		1


	//   ....[120]....
        /*087c*/ 	.word	0x00005a40
        /*0880*/ 	.word	0x00000000
        /*0884*/ 	.word	0x00000118
        /*0888*/ 	.short	0x010a
        /*088a*/ 	.byte	0xff
	.zero		1


	//   ....[121]....
        /*088c*/ 	.word	0x00005d40
        /*0890*/ 	.word	0x00000003
        /*0894*/ 	.word	0x00000130
        /*0898*/ 	.short	0x010a
        /*089a*/ 	.byte	0xff
	.zero		1


	//   ....[122]....
        /*089c*/ 	.word	0x00005ec0
        /*08a0*/ 	.word	0x00000000
        /*08a4*/ 	.word	0x00000000
        /*08a8*/ 	.short	0x0101
        /*08aa*/ 	.byte	0xff
	.zero		1


	//   ....[123]....
        /*08ac*/ 	.word	0x00006a10
        /*08b0*/ 	.word	0x00000003
        /*08b4*/ 	.word	0x00000100
        /*08b8*/ 	.short	0x010a
        /*08ba*/ 	.byte	0xff
	.zero		1


	//   ....[124]....
        /*08bc*/ 	.word	0x00006a50
        /*08c0*/ 	.word	0x00000090
        /*08c4*/ 	.word	0x00000150
        /*08c8*/ 	.short	0x010a
        /*08ca*/ 	.byte	0xff
	.zero		1


	//   ....[125]....
        /*08cc*/ 	.word	0x00006b90
        /*08d0*/ 	.word	0x00000003
        /*08d4*/ 	.word	0x00000100
        /*08d8*/ 	.short	0x010a
        /*08da*/ 	.byte	0xff
	.zero		1


	//   ....[126]....
        /*08dc*/ 	.word	0x00006cf0
        /*08e0*/ 	.word	0x00000000
        /*08e4*/ 	.word	0x00000000
        /*08e8*/ 	.short	0x0101
        /*08ea*/ 	.byte	0xff
	.zero		1


	//   ....[127]....
        /*08ec*/ 	.word	0x00006d50
        /*08f0*/ 	.word	0x00000090
        /*08f4*/ 	.word	0x00000150
        /*08f8*/ 	.short	0x010a
        /*08fa*/ 	.byte	0xff
	.zero		1


	//   ....[128]....
        /*08fc*/ 	.word	0x000080e0
        /*0900*/ 	.word	0x00000072
        /*0904*/ 	.word	0x00000100
        /*0908*/ 	.short	0x010a
        /*090a*/ 	.byte	0xff
	.zero		1


	//   ....[129]....
        /*090c*/ 	.word	0x000081b0
        /*0910*/ 	.word	0x00000072
        /*0914*/ 	.word	0x00000100
        /*0918*/ 	.short	0x010a
        /*091a*/ 	.byte	0xff
	.zero		1


	//   ....[130]....
        /*091c*/ 	.word	0x000082f0
        /*0920*/ 	.word	0x00000003
        /*0924*/ 	.word	0x00000000
        /*0928*/ 	.short	0x0101
        /*092a*/ 	.byte	0xff
	.zero		1


	//   ....[131]....
        /*092c*/ 	.word	0x000085d0
        /*0930*/ 	.word	0x00000090
        /*0934*/ 	.word	0x00000000
        /*0938*/ 	.short	0x0101
        /*093a*/ 	.byte	0xff
	.zero		1


	//   ....[132]....
        /*093c*/ 	.word	0x00009880
        /*0940*/ 	.word	0x00000003
        /*0944*/ 	.word	0x000001a0
        /*0948*/ 	.short	0x010a
        /*094a*/ 	.byte	0xff
	.zero		1


	//   ....[133]....
        /*094c*/ 	.word	0x000098e0
        /*0950*/ 	.word	0x00000000
        /*0954*/ 	.word	0x00000080
        /*0958*/ 	.short	0x010a
        /*095a*/ 	.byte	0xff
	.zero		1


	//   ....[134]....
        /*095c*/ 	.word	0x00009940
        /*0960*/ 	.word	0x00000000
        /*0964*/ 	.word	0x00000080
        /*0968*/ 	.short	0x010a
        /*096a*/ 	.byte	0xff
	.zero		1


	//   ....[135]....
        /*096c*/ 	.word	0x00009990
        /*0970*/ 	.word	0x00000003
        /*0974*/ 	.word	0x00000130
        /*0978*/ 	.short	0x010a
        /*097a*/ 	.byte	0xff
	.zero		1


	//   ....[136]....
        /*097c*/ 	.word	0x000099f0
        /*0980*/ 	.word	0x00000000
        /*0984*/ 	.word	0x00000000
        /*0988*/ 	.short	0x010a
        /*098a*/ 	.byte	0xff
	.zero		1


	//   ....[137]....
        /*098c*/ 	.word	0x00009a50
        /*0990*/ 	.word	0x00000000
        /*0994*/ 	.word	0x00000000
        /*0998*/ 	.short	0x010a
        /*099a*/ 	.byte	0xff
	.zero		1


	//   ....[138]....
        /*099c*/ 	.word	0x00009ab0
        /*09a0*/ 	.word	0x00000000
        /*09a4*/ 	.word	0x00000000
        /*09a8*/ 	.short	0x010a
        /*09aa*/ 	.byte	0xff
	.zero		1


	//   ....[139]....
        /*09ac*/ 	.word	0x00009b10
        /*09b0*/ 	.word	0x00000000
        /*09b4*/ 	.word	0x00000000
        /*09b8*/ 	.short	0x010a
        /*09ba*/ 	.byte	0xff
	.zero		1


	//   ....[140]....
        /*09bc*/ 	.word	0x00009b70
        /*09c0*/ 	.word	0x00000000
        /*09c4*/ 	.word	0x00000000
        /*09c8*/ 	.short	0x010a
        /*09ca*/ 	.byte	0xff
	.zero		1


	//   ....[141]....
        /*09cc*/ 	.word	0x00009bd0
        /*09d0*/ 	.word	0x00000000
        /*09d4*/ 	.word	0x00000000
        /*09d8*/ 	.short	0x010a
        /*09da*/ 	.byte	0xff
	.zero		1


	//   ....[142]....
        /*09dc*/ 	.word	0x00009c30
        /*09e0*/ 	.word	0x00000000
        /*09e4*/ 	.word	0x00000000
        /*09e8*/ 	.short	0x010a
        /*09ea*/ 	.byte	0xff
	.zero		1


	//   ....[143]....
        /*09ec*/ 	.word	0x00009c90
        /*09f0*/ 	.word	0x00000000
        /*09f4*/ 	.word	0x00000000
        /*09f8*/ 	.short	0x010a
        /*09fa*/ 	.byte	0xff
	.zero		1


	//   ....[144]....
        /*09fc*/ 	.word	0x00009cf0
        /*0a00*/ 	.word	0x00000000
        /*0a04*/ 	.word	0x00000000
        /*0a08*/ 	.short	0x010a
        /*0a0a*/ 	.byte	0xff
	.zero		1


	//   ....[145]....
        /*0a0c*/ 	.word	0x00009d50
        /*0a10*/ 	.word	0x00000000
        /*0a14*/ 	.word	0x00000000
        /*0a18*/ 	.short	0x010a
        /*0a1a*/ 	.byte	0xff
	.zero		1


	//   ....[146]....
        /*0a1c*/ 	.word	0x00009db0
        /*0a20*/ 	.word	0x00000000
        /*0a24*/ 	.word	0x00000000
        /*0a28*/ 	.short	0x010a
        /*0a2a*/ 	.byte	0xff
	.zero		1


	//   ....[147]....
        /*0a2c*/ 	.word	0x00009e10
        /*0a30*/ 	.word	0x00000000
        /*0a34*/ 	.word	0x00000000
        /*0a38*/ 	.short	0x010a
        /*0a3a*/ 	.byte	0xff
	.zero		1


	//   ....[148]....
        /*0a3c*/ 	.word	0x00009e70
        /*0a40*/ 	.word	0x00000000
        /*0a44*/ 	.word	0x00000000
        /*0a48*/ 	.short	0x010a
        /*0a4a*/ 	.byte	0xff
	.zero		1


	//   ....[149]....
        /*0a4c*/ 	.word	0x00009ed0
        /*0a50*/ 	.word	0x00000000
        /*0a54*/ 	.word	0x00000000
        /*0a58*/ 	.short	0x010a
        /*0a5a*/ 	.byte	0xff
	.zero		1


	//   ....[150]....
        /*0a5c*/ 	.word	0x00009f30
        /*0a60*/ 	.word	0x00000000
        /*0a64*/ 	.word	0x00000000
        /*0a68*/ 	.short	0x010a
        /*0a6a*/ 	.byte	0xff
	.zero		1


	//   ....[151]....
        /*0a6c*/ 	.word	0x00009f80
        /*0a70*/ 	.word	0x00000002
        /*0a74*/ 	.word	0x00000190
        /*0a78*/ 	.short	0x010a
        /*0a7a*/ 	.byte	0xff
	.zero		1


	//   ....[152]....
        /*0a7c*/ 	.word	0x00009fe0
        /*0a80*/ 	.word	0x00000002
        /*0a84*/ 	.word	0x00000140
        /*0a88*/ 	.short	0x010a
        /*0a8a*/ 	.byte	0xff
	.zero		1


	//   ....[153]....
        /*0a8c*/ 	.word	0x0000a030
        /*0a90*/ 	.word	0x00000002
        /*0a94*/ 	.word	0x00000130
        /*0a98*/ 	.short	0x010a
        /*0a9a*/ 	.byte	0xff
	.zero		1


	//   ....[154]....
        /*0a9c*/ 	.word	0x0000a090
        /*0aa0*/ 	.word	0x00000000
        /*0aa4*/ 	.word	0x00000140
        /*0aa8*/ 	.short	0x010a
        /*0aaa*/ 	.byte	0xff
	.zero		1


	//   ....[155]....
        /*0aac*/ 	.word	0x0000a0f0
        /*0ab0*/ 	.word	0x00000000
        /*0ab4*/ 	.word	0x00000008
        /*0ab8*/ 	.short	0x010a
        /*0aba*/ 	.byte	0xff
	.zero		1


	//   ....[156]....
        /*0abc*/ 	.word	0x0000a1e0
        /*0ac0*/ 	.word	0x00000000
        /*0ac4*/ 	.word	0x00000008
        /*0ac8*/ 	.short	0x010a
        /*0aca*/ 	.byte	0xff
	.zero		1


	//   ....[157]....
        /*0acc*/ 	.word	0x0000a230
        /*0ad0*/ 	.word	0x00000000
        /*0ad4*/ 	.word	0x00000130
        /*0ad8*/ 	.short	0x010a
        /*0ada*/ 	.byte	0xff
	.zero		1


	//   ....[158]....
        /*0adc*/ 	.word	0x0000a290
        /*0ae0*/ 	.word	0x00000000
        /*0ae4*/ 	.word	0x00000170
        /*0ae8*/ 	.short	0x010a
        /*0aea*/ 	.byte	0xff
	.zero		1


	//   ....[159]....
        /*0aec*/ 	.word	0x0000a2f0
        /*0af0*/ 	.word	0x00000000
        /*0af4*/ 	.word	0x00000000
        /*0af8*/ 	.short	0x010a
        /*0afa*/ 	.byte	0xff
	.zero		1


	//   ....[160]....
        /*0afc*/ 	.word	0x0000a350
        /*0b00*/ 	.word	0x00000000
        /*0b04*/ 	.word	0x00000000
        /*0b08*/ 	.short	0x010a
        /*0b0a*/ 	.byte	0xff
	.zero		1


	//   ....[161]....
        /*0b0c*/ 	.word	0x0000a3b0
        /*0b10*/ 	.word	0x00000000
        /*0b14*/ 	.word	0x00000000
        /*0b18*/ 	.short	0x010a
        /*0b1a*/ 	.byte	0xff
	.zero		1


	//   ....[162]....
        /*0b1c*/ 	.word	0x0000a410
        /*0b20*/ 	.word	0x00000000
        /*0b24*/ 	.word	0x00000000
        /*0b28*/ 	.short	0x010a
        /*0b2a*/ 	.byte	0xff
	.zero		1


	//   ....[163]....
        /*0b2c*/ 	.word	0x0000a470
        /*0b30*/ 	.word	0x00000000
        /*0b34*/ 	.word	0x000001b0
        /*0b38*/ 	.short	0x010a
        /*0b3a*/ 	.byte	0xff
	.zero		1


	//   ....[164]....
        /*0b3c*/ 	.word	0x0000a4c0
        /*0b40*/ 	.word	0x00000008
        /*0b44*/ 	.word	0x00000130
        /*0b48*/ 	.short	0x010a
        /*0b4a*/ 	.byte	0xff
	.zero		1


	//   ....[165]....
        /*0b4c*/ 	.word	0x0000a520
        /*0b50*/ 	.word	0x00000000
        /*0b54*/ 	.word	0x00000128
        /*0b58*/ 	.short	0x010a
        /*0b5a*/ 	.byte	0xff
	.zero		1


	//   ....[166]....
        /*0b5c*/ 	.word	0x0000a580
        /*0b60*/ 	.word	0x00000005
        /*0b64*/ 	.word	0x00000110
        /*0b68*/ 	.short	0x010a
        /*0b6a*/ 	.byte	0xff
	.zero		1


	//   ....[167]....
        /*0b6c*/ 	.word	0x0000a5e0
        /*0b70*/ 	.word	0x00000005
        /*0b74*/ 	.word	0x00000118
        /*0b78*/ 	.short	0x010a
        /*0b7a*/ 	.byte	0xff
	.zero		1


	//   ....[168]....
        /*0b7c*/ 	.word	0x0000a640
        /*0b80*/ 	.word	0x00000000
        /*0b84*/ 	.word	0x00000110
        /*0b88*/ 	.short	0x010a
        /*0b8a*/ 	.byte	0xff
	.zero		1


	//   ....[169]....
        /*0b8c*/ 	.word	0x0000a690
        /*0b90*/ 	.word	0x00000003
        /*0b94*/ 	.word	0x00000130
        /*0b98*/ 	.short	0x010a
        /*0b9a*/ 	.byte	0xff
	.zero		1


	//   ....[170]....
        /*0b9c*/ 	.word	0x0000a6e0
        /*0ba0*/ 	.word	0x00000003
        /*0ba4*/ 	.word	0x00000100
        /*0ba8*/ 	.short	0x010a
        /*0baa*/ 	.byte	0xff
	.zero		1


	//   ....[171]....
        /*0bac*/ 	.word	0x0000a730
        /*0bb0*/ 	.word	0x00000090
        /*0bb4*/ 	.word	0x00000150
        /*0bb8*/ 	.short	0x010a
        /*0bba*/ 	.byte	0xff
	.zero		1


	//   ....[172]....
        /*0bbc*/ 	.word	0x0000a780
        /*0bc0*/ 	.word	0x00000072
        /*0bc4*/ 	.word	0x00000100
        /*0bc8*/ 	.short	0x010a
        /*0bca*/ 	.byte	0xff
	.zero		1


	//----- nvinfo : EIATTR_NUM_MBARRIERS
	.align		4
.L_47:
        /*0bcc*/ 	.byte	0x03, 0x38
        /*0bce*/ 	.short	0x0037


	//----- nvinfo : EIATTR_EXIT_INSTR_OFFSETS
	.align		4
        /*0bd0*/ 	.byte	0x04, 0x1c
        /*0bd2*/ 	.short	(.L_49 - .L_48)


	//   ....[0]....
.L_48:
        /*0bd4*/ 	.word	0x000033d0


	//   ....[1]....
        /*0bd8*/ 	.word	0x000038c0


	//   ....[2]....
        /*0bdc*/ 	.word	0x00003920


	//   ....[3]....
        /*0be0*/ 	.word	0x00004bc0


	//   ....[4]....
        /*0be4*/ 	.word	0x00005a70


	//   ....[5]....
        /*0be8*/ 	.word	0x00005ab0


	//   ....[6]....
        /*0bec*/ 	.word	0x00009870


	//----- nvinfo : EIATTR_MAX_THREADS
	.align		4
.L_49:
        /*0bf0*/ 	.byte	0x04, 0x05
        /*0bf2*/ 	.short	(.L_51 - .L_50)
.L_50:
        /*0bf4*/ 	.word	0x00000100
        /*0bf8*/ 	.word	0x00000001
        /*0bfc*/ 	.word	0x00000001


	//----- nvinfo : EIATTR_CRS_STACK_SIZE
	.align		4
.L_51:
        /*0c00*/ 	.byte	0x04, 0x1e
        /*0c02*/ 	.short	(.L_53 - .L_52)
.L_52:
        /*0c04*/ 	.word	0x00000000


	//----- nvinfo : EIATTR_CBANK_PARAM_SIZE
	.align		4
.L_53:
        /*0c08*/ 	.byte	0x03, 0x19
        /*0c0a*/ 	.short	0x0800


	//----- nvinfo : EIATTR_PARAM_CBANK
	.align		4
        /*0c0c*/ 	.byte	0x04, 0x0a
        /*0c0e*/ 	.short	(.L_55 - .L_54)
	.align		4
.L_54:
        /*0c10*/ 	.word	index@(.nv.constant0._ZN7cutlass13device_kernelINS_4gemm6kernel13GemmUniversalIN4cute5tupleIJiiiiEEENS1_10collective13CollectiveMmaINS1_35MainloopSm100TmaUmmaWarpSpecializedILi16ELi2ELi4ENS5_IJNS4_1CILi8EEENSA_ILi1EEESC_EEEEENS5_IJNSA_ILi256EEENSA_ILi128EEENSA_ILi64EEEEEEaNS5_IJlSC_lEEEaSJ_NS4_8TiledMMAINS4_8MMA_AtomIJNS4_21SM100_MMA_S8_2x1SM_SSIaaiLi256ELi128ELNS4_4UMMA5MajorE0ELSO_0ELNSN_8SaturateE0EEEEEENS4_6LayoutINS5_IJSC_SC_SC_EEENS5_IJNSA_ILi0EEESU_SU_EEEEENS5_IJNS4_10UnderscoreESX_SX_EEEEENS4_18SM100_TMA_2SM_LOADENS4_14ComposedLayoutINS4_7SwizzleILi2ELi4ELi3EEENS4_18smem_ptr_flag_bitsILi8EEENSS_INS5_IJSB_SH_EEENS5_IJSH_SC_EEEEEEEvNS4_8identityENS4_28SM100_TMA_2SM_LOAD_MULTICASTES19_vS1A_EENS_8epilogue10collective18CollectiveEpilogueINS1D_23Sm100TmaWarpSpecializedILi2ELi2ELi64ELb0ELb0EEEJNS5_IJSG_SG_SH_EEENS5_IJNSS_ISG_SC_EENSS_ISH_SC_EEEEEaSJ_aSJ_NS1D_6fusion15FusionCallbacksIS1H_NS1M_17LinearCombinationIaiaiLNS_15FloatRoundStyleE2EEES1I_S1L_JEEENS4_5SM1004TMEM4LOAD26SM100_TMEM_LOAD_32dp32b64xENS4_13SM90_TMA_LOADES19_NS4_39AutoVectorizingCopyWithAssumedAlignmentILi128EEENS4_14SM90_TMA_STOREES19_S1Y_S1Y_EEEvvEEEEvNT_6ParamsE)
        /*0c14*/ 	.short	0x0380
        /*0c16*/ 	.short	0x0800


	//----- nvinfo : EIATTR_SW_WAR
	.align		4
.L_55:
        /*0c18*/ 	.byte	0x04, 0x36
        /*0c1a*/ 	.short	(.L_57 - .L_56)
.L_56:
        /*0c1c*/ 	.word	0x00000008
.L_57:


//--------------------- .nv.callgraph             --------------------------
	.section	.nv.callgraph,"",@"SHT_CUDA_CALLGRAPH"
	.align	4
	.sectionentsize	8
	.align		4
        /*0000*/ 	.word	0x00000000
	.align		4
        /*0004*/ 	.word	0xffffffff
	.align		4
        /*0008*/ 	.word	index@(_ZN7cutlass13device_kernelINS_4gemm6kernel13GemmUniversalIN4cute5tupleIJiiiiEEENS1_10collective13CollectiveMmaINS1_35MainloopSm100TmaUmmaWarpSpecializedILi16ELi2ELi4ENS5_IJNS4_1CILi8EEENSA_ILi1EEESC_EEEEENS5_IJNSA_ILi256EEENSA_ILi128EEENSA_ILi64EEEEEEaNS5_IJlSC_lEEEaSJ_NS4_8TiledMMAINS4_8MMA_AtomIJNS4_21SM100_MMA_S8_2x1SM_SSIaaiLi256ELi128ELNS4_4UMMA5MajorE0ELSO_0ELNSN_8SaturateE0EEEEEENS4_6LayoutINS5_IJSC_SC_SC_EEENS5_IJNSA_ILi0EEESU_SU_EEEEENS5_IJNS4_10UnderscoreESX_SX_EEEEENS4_18SM100_TMA_2SM_LOADENS4_14ComposedLayoutINS4_7SwizzleILi2ELi4ELi3EEENS4_18smem_ptr_flag_bitsILi8EEENSS_INS5_IJSB_SH_EEENS5_IJSH_SC_EEEEEEEvNS4_8identityENS4_28SM100_TMA_2SM_LOAD_MULTICASTES19_vS1A_EENS_8epilogue10collective18CollectiveEpilogueINS1D_23Sm100TmaWarpSpecializedILi2ELi2ELi64ELb0ELb0EEEJNS5_IJSG_SG_SH_EEENS5_IJNSS_ISG_SC_EENSS_ISH_SC_EEEEEaSJ_aSJ_NS1D_6fusion15FusionCallbacksIS1H_NS1M_17LinearCombinationIaiaiLNS_15FloatRoundStyleE2EEES1I_S1L_JEEENS4_5SM1004TMEM4LOAD26SM100_TMEM_LOAD_32dp32b64xENS4_13SM90_TMA_LOADES19_NS4_39AutoVectorizingCopyWithAssumedAlignmentILi128EEENS4_14SM90_TMA_STOREES19_S1Y_S1Y_EEEvvEEEEvNT_6ParamsE)
	.align		4
        /*000c*/ 	.word	index@(__assertfail)
	.align		4
        /*0010*/ 	.word	0x00000000
	.align		4
        /*0014*/ 	.word	0xfffffffe
	.align		4
        /*0018*/ 	.word	0x00000000
	.align		4
        /*001c*/ 	.word	0xfffffffd
	.align		4
        /*0020*/ 	.word	0x00000000
	.align		4
        /*0024*/ 	.word	0xfffffffc


//--------------------- .nv.constant4             --------------------------
	.section	.nv.constant4,"a",@progbits
	.align	8
	.align		8
.nv.constant4:
        /*0000*/ 	.dword	__assertfail
	.align		8
        /*0008*/ 	.dword	__unnamed_1
	.align		8
        /*0010*/ 	.dword	__unnamed_2
	.align		8
        /*0018*/ 	.dword	_ZN40_INTERNAL_966723e9_4_k_cu_a5ef0d68_232894cuda3std3__45__cpo5beginE
	.align		8
        /*0020*/ 	.dword	_ZN40_INTERNAL_966723e9_4_k_cu_a5ef0d68_232894cuda3std3__45__cpo3endE
	.align		8
        /*0028*/ 	.dword	_ZN40_INTERNAL_966723e9_4_k_cu_a5ef0d68_232894cuda3std3__45__cpo6cbeginE
	.align		8
        /*0030*/ 	.dword	_ZN40_INTERNAL_966723e9_4_k_cu_a5ef0d68_232894cuda3std3__45__cpo4cendE
	.align		8
        /*0038*/ 	.dword	_ZN40_INTERNAL_966723e9_4_k_cu_a5ef0d68_232894cuda3std3__442_GLOBAL__N__966723e9_4_k_cu_a5ef0d68_232896ignoreE
	.align		8
        /*0040*/ 	.dword	_ZN40_INTERNAL_966723e9_4_k_cu_a5ef0d68_232894cuda3std3__419piecewise_constructE
	.align		8
        /*0048*/ 	.dword	_ZN40_INTERNAL_966723e9_4_k_cu_a5ef0d68_232894cuda3std3__48in_placeE
	.align		8
        /*0050*/ 	.dword	_ZN40_INTERNAL_966723e9_4_k_cu_a5ef0d68_232894cuda3std6ranges3__45__cpo4swapE
	.align		8
        /*0058*/ 	.dword	_ZN40_INTERNAL_966723e9_4_k_cu_a5ef0d68_232894cuda3std6ranges3__45__cpo9iter_moveE
	.align		8
        /*0060*/ 	.dword	_ZN40_INTERNAL_966723e9_4_k_cu_a5ef0d68_232894cute7productE
	.align		8
        /*0068*/ 	.dword	_ZN40_INTERNAL_966723e9_4_k_cu_a5ef0d68_232894cute1_E
	.align		8
        /*0070*/ 	.dword	$str$25
	.align		8
        /*0078*/ 	.dword	$str$26
	.align		8
        /*0080*/ 	.dword	$str$27
	.align		8
        /*0088*/ 	.dword	$str$28


//--------------------- .text._ZN7cutlass13device_kernelINS_4gemm6kernel13GemmUniversalIN4cute5tupleIJiiiiEEENS1_10collective13CollectiveMmaINS1_35MainloopSm100TmaUmmaWarpSpecializedILi16ELi2ELi4ENS5_IJNS4_1CILi8EEENSA_ILi1EEESC_EEEEENS5_IJNSA_ILi256EEENSA_ILi128EEENSA_ILi64EEEEEEaNS5_IJlSC_lEEEaSJ_NS4_8TiledMMAINS4_8MMA_AtomIJNS4_21SM100_MMA_S8_2x1SM_SSIaaiLi256ELi128ELNS4_4UMMA5MajorE0ELSO_0ELNSN_8SaturateE0EEEEEENS4_6LayoutINS5_IJSC_SC_SC_EEENS5_IJNSA_ILi0EEESU_SU_EEEEENS5_IJNS4_10UnderscoreESX_SX_EEEEENS4_18SM100_TMA_2SM_LOADENS4_14ComposedLayoutINS4_7SwizzleILi2ELi4ELi3EEENS4_18smem_ptr_flag_bitsILi8EEENSS_INS5_IJSB_SH_EEENS5_IJSH_SC_EEEEEEEvNS4_8identityENS4_28SM100_TMA_2SM_LOAD_MULTICASTES19_vS1A_EENS_8epilogue10collective18CollectiveEpilogueINS1D_23Sm100TmaWarpSpecializedILi2ELi2ELi64ELb0ELb0EEEJNS5_IJSG_SG_SH_EEENS5_IJNSS_ISG_SC_EENSS_ISH_SC_EEEEEaSJ_aSJ_NS1D_6fusion15FusionCallbacksIS1H_NS1M_17LinearCombinationIaiaiLNS_15FloatRoundStyleE2EEES1I_S1L_JEEENS4_5SM1004TMEM4LOAD26SM100_TMEM_LOAD_32dp32b64xENS4_13SM90_TMA_LOADES19_NS4_39AutoVectorizingCopyWithAssumedAlignmentILi128EEENS4_14SM90_TMA_STOREES19_S1Y_S1Y_EEEvvEEEEvNT_6ParamsE --------------------------
	.section	.text._ZN7cutlass13device_kernelINS_4gemm6kernel13GemmUniversalIN4cute5tupleIJiiiiEEENS1_10collective13CollectiveMmaINS1_35MainloopSm100TmaUmmaWarpSpecializedILi16ELi2ELi4ENS5_IJNS4_1CILi8EEENSA_ILi1EEESC_EEEEENS5_IJNSA_ILi256EEENSA_ILi128EEENSA_ILi64EEEEEEaNS5_IJlSC_lEEEaSJ_NS4_8TiledMMAINS4_8MMA_AtomIJNS4_21SM100_MMA_S8_2x1SM_SSIaaiLi256ELi128ELNS4_4UMMA5MajorE0ELSO_0ELNSN_8SaturateE0EEEEEENS4_6LayoutINS5_IJSC_SC_SC_EEENS5_IJNSA_ILi0EEESU_SU_EEEEENS5_IJNS4_10UnderscoreESX_SX_EEEEENS4_18SM100_TMA_2SM_LOADENS4_14ComposedLayoutINS4_7SwizzleILi2ELi4ELi3EEENS4_18smem_ptr_flag_bitsILi8EEENSS_INS5_IJSB_SH_EEENS5_IJSH_SC_EEEEEEEvNS4_8identityENS4_28SM100_TMA_2SM_LOAD_MULTICASTES19_vS1A_EENS_8epilogue10collective18CollectiveEpilogueINS1D_23Sm100TmaWarpSpecializedILi2ELi2ELi64ELb0ELb0EEEJNS5_IJSG_SG_SH_EEENS5_IJNSS_ISG_SC_EENSS_ISH_SC_EEEEEaSJ_aSJ_NS1D_6fusion15FusionCallbacksIS1H_NS1M_17LinearCombinationIaiaiLNS_15FloatRoundStyleE2EEES1I_S1L_JEEENS4_5SM1004TMEM4LOAD26SM100_TMEM_LOAD_32dp32b64xENS4_13SM90_TMA_LOADES19_NS4_39AutoVectorizingCopyWithAssumedAlignmentILi128EEENS4_14SM90_TMA_STOREES19_S1Y_S1Y_EEEvvEEEEvNT_6ParamsE,"ax",@progbits
	.align	128
.text._ZN7cutlass13device_kernelINS_4gemm6kernel13GemmUniversalIN4cute5tupleIJiiiiEEENS1_10collective13CollectiveMmaINS1_35MainloopSm100TmaUmmaWarpSpecializedILi16ELi2ELi4ENS5_IJNS4_1CILi8EEENSA_ILi1EEESC_EEEEENS5_IJNSA_ILi256EEENSA_ILi128EEENSA_ILi64EEEEEEaNS5_IJlSC_lEEEaSJ_NS4_8TiledMMAINS4_8MMA_AtomIJNS4_21SM100_MMA_S8_2x1SM_SSIaaiLi256ELi128ELNS4_4UMMA5MajorE0ELSO_0ELNSN_8SaturateE0EEEEEENS4_6LayoutINS5_IJSC_SC_SC_EEENS5_IJNSA_ILi0EEESU_SU_EEEEENS5_IJNS4_10UnderscoreESX_SX_EEEEENS4_18SM100_TMA_2SM_LOADENS4_14ComposedLayoutINS4_7SwizzleILi2ELi4ELi3EEENS4_18smem_ptr_flag_bitsILi8EEENSS_INS5_IJSB_SH_EEENS5_IJSH_SC_EEEEEEEvNS4_8identityENS4_28SM100_TMA_2SM_LOAD_MULTICASTES19_vS1A_EENS_8epilogue10collective18CollectiveEpilogueINS1D_23Sm100TmaWarpSpecializedILi2ELi2ELi64ELb0ELb0EEEJNS5_IJSG_SG_SH_EEENS5_IJNSS_ISG_SC_EENSS_ISH_SC_EEEEEaSJ_aSJ_NS1D_6fusion15FusionCallbacksIS1H_NS1M_17LinearCombinationIaiaiLNS_15FloatRoundStyleE2EEES1I_S1L_JEEENS4_5SM1004TMEM4LOAD26SM100_TMEM_LOAD_32dp32b64xENS4_13SM90_TMA_LOADES19_NS4_39AutoVectorizingCopyWithAssumedAlignmentILi128EEENS4_14SM90_TMA_STOREES19_S1Y_S1Y_EEEvvEEEEvNT_6ParamsE:
        .type           _ZN7cutlass13device_kernelINS_4gemm6kernel13GemmUniversalIN4cute5tupleIJiiiiEEENS1_10collective13CollectiveMmaINS1_35MainloopSm100TmaUmmaWarpSpecializedILi16ELi2ELi4ENS5_IJNS4_1CILi8EEENSA_ILi1EEESC_EEEEENS5_IJNSA_ILi256EEENSA_ILi128EEENSA_ILi64EEEEEEaNS5_IJlSC_lEEEaSJ_NS4_8TiledMMAINS4_8MMA_AtomIJNS4_21SM100_MMA_S8_2x1SM_SSIaaiLi256ELi128ELNS4_4UMMA5MajorE0ELSO_0ELNSN_8SaturateE0EEEEEENS4_6LayoutINS5_IJSC_SC_SC_EEENS5_IJNSA_ILi0EEESU_SU_EEEEENS5_IJNS4_10UnderscoreESX_SX_EEEEENS4_18SM100_TMA_2SM_LOADENS4_14ComposedLayoutINS4_7SwizzleILi2ELi4ELi3EEENS4_18smem_ptr_flag_bitsILi8EEENSS_INS5_IJSB_SH_EEENS5_IJSH_SC_EEEEEEEvNS4_8identityENS4_28SM100_TMA_2SM_LOAD_MULTICASTES19_vS1A_EENS_8epilogue10collective18CollectiveEpilogueINS1D_23Sm100TmaWarpSpecializedILi2ELi2ELi64ELb0ELb0EEEJNS5_IJSG_SG_SH_EEENS5_IJNSS_ISG_SC_EENSS_ISH_SC_EEEEEaSJ_aSJ_NS1D_6fusion15FusionCallbacksIS1H_NS1M_17LinearCombinationIaiaiLNS_15FloatRoundStyleE2EEES1I_S1L_JEEENS4_5SM1004TMEM4LOAD26SM100_TMEM_LOAD_32dp32b64xENS4_13SM90_TMA_LOADES19_NS4_39AutoVectorizingCopyWithAssumedAlignmentILi128EEENS4_14SM90_TMA_STOREES19_S1Y_S1Y_EEEvvEEEEvNT_6ParamsE,@function
        .size           _ZN7cutlass13device_kernelINS_4gemm6kernel13GemmUniversalIN4cute5tupleIJiiiiEEENS1_10collective13CollectiveMmaINS1_35MainloopSm100TmaUmmaWarpSpecializedILi16ELi2ELi4ENS5_IJNS4_1CILi8EEENSA_ILi1EEESC_EEEEENS5_IJNSA_ILi256EEENSA_ILi128EEENSA_ILi64EEEEEEaNS5_IJlSC_lEEEaSJ_NS4_8TiledMMAINS4_8MMA_AtomIJNS4_21SM100_MMA_S8_2x1SM_SSIaaiLi256ELi128ELNS4_4UMMA5MajorE0ELSO_0ELNSN_8SaturateE0EEEEEENS4_6LayoutINS5_IJSC_SC_SC_EEENS5_IJNSA_ILi0EEESU_SU_EEEEENS5_IJNS4_10UnderscoreESX_SX_EEEEENS4_18SM100_TMA_2SM_LOADENS4_14ComposedLayoutINS4_7SwizzleILi2ELi4ELi3EEENS4_18smem_ptr_flag_bitsILi8EEENSS_INS5_IJSB_SH_EEENS5_IJSH_SC_EEEEEEEvNS4_8identityENS4_28SM100_TMA_2SM_LOAD_MULTICASTES19_vS1A_EENS_8epilogue10collective18CollectiveEpilogueINS1D_23Sm100TmaWarpSpecializedILi2ELi2ELi64ELb0ELb0EEEJNS5_IJSG_SG_SH_EEENS5_IJNSS_ISG_SC_EENSS_ISH_SC_EEEEEaSJ_aSJ_NS1D_6fusion15FusionCallbacksIS1H_NS1M_17LinearCombinationIaiaiLNS_15FloatRoundStyleE2EEES1I_S1L_JEEENS4_5SM1004TMEM4LOAD26SM100_TMEM_LOAD_32dp32b64xENS4_13SM90_TMA_LOADES19_NS4_39AutoVectorizingCopyWithAssumedAlignmentILi128EEENS4_14SM90_TMA_STOREES19_S1Y_S1Y_EEEvvEEEEvNT_6ParamsE,(.L_x_200 - _ZN7cutlass13device_kernelINS_4gemm6kernel13GemmUniversalIN4cute5tupleIJiiiiEEENS1_10collective13CollectiveMmaINS1_35MainloopSm100TmaUmmaWarpSpecializedILi16ELi2ELi4ENS5_IJNS4_1CILi8EEENSA_ILi1EEESC_EEEEENS5_IJNSA_ILi256EEENSA_ILi128EEENSA_ILi64EEEEEEaNS5_IJlSC_lEEEaSJ_NS4_8TiledMMAINS4_8MMA_AtomIJNS4_21SM100_MMA_S8_2x1SM_SSIaaiLi256ELi128ELNS4_4UMMA5MajorE0ELSO_0ELNSN_8SaturateE0EEEEEENS4_6LayoutINS5_IJSC_SC_SC_EEENS5_IJNSA_ILi0EEESU_SU_EEEEENS5_IJNS4_10UnderscoreESX_SX_EEEEENS4_18SM100_TMA_2SM_LOADENS4_14ComposedLayoutINS4_7SwizzleILi2ELi4ELi3EEENS4_18smem_ptr_flag_bitsILi8EEENSS_INS5_IJSB_SH_EEENS5_IJSH_SC_EEEEEEEvNS4_8identityENS4_28SM100_TMA_2SM_LOAD_MULTICASTES19_vS1A_EENS_8epilogue10collective18CollectiveEpilogueINS1D_23Sm100TmaWarpSpecializedILi2ELi2ELi64ELb0ELb0EEEJNS5_IJSG_SG_SH_EEENS5_IJNSS_ISG_SC_EENSS_ISH_SC_EEEEEaSJ_aSJ_NS1D_6fusion15FusionCallbacksIS1H_NS1M_17LinearCombinationIaiaiLNS_15FloatRoundStyleE2EEES1I_S1L_JEEENS4_5SM1004TMEM4LOAD26SM100_TMEM_LOAD_32dp32b64xENS4_13SM90_TMA_LOADES19_NS4_39AutoVectorizingCopyWithAssumedAlignmentILi128EEENS4_14SM90_TMA_STOREES19_S1Y_S1Y_EEEvvEEEEvNT_6ParamsE)
        .other          _ZN7cutlass13device_kernelINS_4gemm6kernel13GemmUniversalIN4cute5tupleIJiiiiEEENS1_10collective13CollectiveMmaINS1_35MainloopSm100TmaUmmaWarpSpecializedILi16ELi2ELi4ENS5_IJNS4_1CILi8EEENSA_ILi1EEESC_EEEEENS5_IJNSA_ILi256EEENSA_ILi128EEENSA_ILi64EEEEEEaNS5_IJlSC_lEEEaSJ_NS4_8TiledMMAINS4_8MMA_AtomIJNS4_21SM100_MMA_S8_2x1SM_SSIaaiLi256ELi128ELNS4_4UMMA5MajorE0ELSO_0ELNSN_8SaturateE0EEEEEENS4_6LayoutINS5_IJSC_SC_SC_EEENS5_IJNSA_ILi0EEESU_SU_EEEEENS5_IJNS4_10UnderscoreESX_SX_EEEEENS4_18SM100_TMA_2SM_LOADENS4_14ComposedLayoutINS4_7SwizzleILi2ELi4ELi3EEENS4_18smem_ptr_flag_bitsILi8EEENSS_INS5_IJSB_SH_EEENS5_IJSH_SC_EEEEEEEvNS4_8identityENS4_28SM100_TMA_2SM_LOAD_MULTICASTES19_vS1A_EENS_8epilogue10collective18CollectiveEpilogueINS1D_23Sm100TmaWarpSpecializedILi2ELi2ELi64ELb0ELb0EEEJNS5_IJSG_SG_SH_EEENS5_IJNSS_ISG_SC_EENSS_ISH_SC_EEEEEaSJ_aSJ_NS1D_6fusion15FusionCallbacksIS1H_NS1M_17LinearCombinationIaiaiLNS_15FloatRoundStyleE2EEES1I_S1L_JEEENS4_5SM1004TMEM4LOAD26SM100_TMEM_LOAD_32dp32b64xENS4_13SM90_TMA_LOADES19_NS4_39AutoVectorizingCopyWithAssumedAlignmentILi128EEENS4_14SM90_TMA_STOREES19_S1Y_S1Y_EEEvvEEEEvNT_6ParamsE,@"STO_CUDA_ENTRY STV_DEFAULT"
_ZN7cutlass13device_kernelINS_4gemm6kernel13GemmUniversalIN4cute5tupleIJiiiiEEENS1_10collective13CollectiveMmaINS1_35MainloopSm100TmaUmmaWarpSpecializedILi16ELi2ELi4ENS5_IJNS4_1CILi8EEENSA_ILi1EEESC_EEEEENS5_IJNSA_ILi256EEENSA_ILi128EEENSA_ILi64EEEEEEaNS5_IJlSC_lEEEaSJ_NS4_8TiledMMAINS4_8MMA_AtomIJNS4_21SM100_MMA_S8_2x1SM_SSIaaiLi256ELi128ELNS4_4UMMA5MajorE0ELSO_0ELNSN_8SaturateE0EEEEEENS4_6LayoutINS5_IJSC_SC_SC_EEENS5_IJNSA_ILi0EEESU_SU_EEEEENS5_IJNS4_10UnderscoreESX_SX_EEEEENS4_18SM100_TMA_2SM_LOADENS4_14ComposedLayoutINS4_7SwizzleILi2ELi4ELi3EEENS4_18smem_ptr_flag_bitsILi8EEENSS_INS5_IJSB_SH_EEENS5_IJSH_SC_EEEEEEEvNS4_8identityENS4_28SM100_TMA_2SM_LOAD_MULTICASTES19_vS1A_EENS_8epilogue10collective18CollectiveEpilogueINS1D_23Sm100TmaWarpSpecializedILi2ELi2ELi64ELb0ELb0EEEJNS5_IJSG_SG_SH_EEENS5_IJNSS_ISG_SC_EENSS_ISH_SC_EEEEEaSJ_aSJ_NS1D_6fusion15FusionCallbacksIS1H_NS1M_17LinearCombinationIaiaiLNS_15FloatRoundStyleE2EEES1I_S1L_JEEENS4_5SM1004TMEM4LOAD26SM100_TMEM_LOAD_32dp32b64xENS4_13SM90_TMA_LOADES19_NS4_39AutoVectorizingCopyWithAssumedAlignmentILi128EEENS4_14SM90_TMA_STOREES19_S1Y_S1Y_EEEvvEEEEvNT_6ParamsE:
[----:B------:R-:W1:Y:S01]  /*0000*/  LDC R1, c[0x0][0x37c] ;  /* 0x0000df00ff017b82 */ /* 0x000e620000000800 */
[----:B------:R-:W2:Y:S01]  /*0010*/  S2R R154, SR_TID.X ;  /* 0x00000000009a7919 */ /* 0x000ea20000002100 */
[----:B------:R-:W3:Y:S06]  /*0020*/  LDCU.64 UR8, c[0x0][0x890] ;  /* 0x00011200ff0877ac */ /* 0x000eec0008000a00 */
[----:B------:R-:W4:Y:S01]  /*0030*/  S2UR UR46, SR_CgaCtaId ;  /* 0x00000000002e79c3 */ /* 0x000f220000008800 */
[----:B------:R-:W-:Y:S02]  /*0040*/  PRMT R140, RZ, 0x7610, R140 ;  /* 0x00007610ff8c7816 */ /* 0x000fe4000000008c */
[----:B------:R-:W-:Y:S01]  /*0050*/  ELECT P1, URZ, PT ;  /* 0x0000000000ff782f */ /* 0x000fe20003820000 */
[----:B---3--:R-:W-:-:S04]  /*0060*/  UISETP.NE.U32.AND UP0, UPT, UR8, URZ, UPT ;  /* 0x000000ff0800728c */ /* 0x008fc8000bf05070 */
[----:B------:R-:W-:Y:S02]  /*0070*/  UISETP.NE.AND.EX UP0, UPT, UR9, URZ, UPT, UP0 ;  /* 0x000000ff0900728c */ /* 0x000fe4000bf05300 */
[----:B----4-:R-:W-:Y:S02]  /*0080*/  ULOP3.LUT UR33, UR46, 0x1, URZ, 0xc0, !UPT ;  /* 0x000000012e217892 */ /* 0x010fe4000f8ec0ff */
[----:B------:R-:W-:Y:S01]  /*0090*/  ULOP3.LUT UR34, UR46, 0x1, URZ, 0x3c, !UPT ;  /* 0x000000012e227892 */ /* 0x000fe2000f8e3cff */
[----:B--2---:R-:W-:-:S05]  /*00a0*/  SHF.R.U32.HI R141, RZ, 0x5, R154 ;  /* 0x00000005ff8d7819 */ /* 0x004fca000001169a */
[----:B------:R-:W2:Y:S02]  /*00b0*/  SHFL.IDX PT, R0, R141, RZ, 0x1f ;  /* 0x00001fff8d007589 */ /* 0x000ea400000e0000 */
[----:B--2---:R-:W-:Y:S01]  /*00c0*/  R2UR UR22, R0 ;  /* 0x00000000001672ca */ /* 0x004fe200000e0000 */
[----:B-1----:R-:W-:-:S14]  /*00d0*/  BRA.U UP0, `(.L_x_0) ;  /* 0x0000000100307547 */ /* 0x002fdc000b800000 */
[----:B------:R-:W1:Y:S02]  /*00e0*/  LDCU.64 UR4, c[0x0][0x888] ;  /* 0x00011100ff0477ac */ /* 0x000e640008000a00 */
[----:B-1----:R-:W-:-:S04]  /*00f0*/  UISETP.NE.U32.AND UP0, UPT, UR4, URZ, UPT ;  /* 0x000000ff0400728c */ /* 0x002fc8000bf05070 */
[----:B------:R-:W-:-:S09]  /*0100*/  UISETP.NE.AND.EX UP0, UPT, UR5, URZ, UPT, UP0 ;  /* 0x000000ff0500728c */ /* 0x000fd2000bf05300 */
[----:B------:R-:W-:Y:S05]  /*0110*/  BRA.U !UP0, `(.L_x_1) ;  /* 0x0000000108147547 */ /* 0x000fea000b800000 */
[----:B------:R-:W1:Y:S01]  /*0120*/  LDC.64 R72, c[0x0][0x888] ;  /* 0x00022200ff487b82 */ /* 0x000e620000000a00 */
[----:B------:R-:W1:Y:S02]  /*0130*/  LDCU.64 UR4, c[0x0][0x358] ;  /* 0x00006b00ff0477ac */ /* 0x000e640008000a00 */
[----:B-1----:R1:W5:Y:S01]  /*0140*/  LDG.E R72, desc[UR4][R72.64] ;  /* 0x0000000448487981 */ /* 0x002362000c1e1900 */
[----:B------:R-:W-:Y:S01]  /*0150*/  HFMA2 R140, -RZ, RZ, 0, 5.9604644775390625e-08 ;  /* 0x00000001ff8c7431 */ /* 0x000fe200000001ff */
[----:B------:R-:W-:Y:S05]  /*0160*/  BRA `(.L_x_0) ;  /* 0x00000000000c7947 */ /* 0x000fea0003800000 */
.L_x_1:
[----:B------:R-:W1:Y:S01]  /*0170*/  LDCU UR4, c[0x0][0x880] ;  /* 0x00011000ff0477ac */ /* 0x000e620008000800 */
[----:B------:R-:W-:Y:S01]  /*0180*/  HFMA2 R140, -RZ, RZ, 0, 5.9604644775390625e-08 ;  /* 0x00000001ff8c7431 */ /* 0x000fe200000001ff */
[----:B-1----:R-:W-:-:S07]  /*0190*/  MOV R72, UR4 ;  /* 0x0000000400487c02 */ /* 0x002fce0008000f00 */
.L_x_0:
[----:B------:R-:W2:Y:S02]  /*01a0*/  LDCU.64 UR4, c[0x0][0x8b0] ;  /* 0x00011600ff0477ac */ /* 0x000ea40008000a00 */
[----:B--2---:R-:W-:-:S04]  /*01b0*/  UISETP.NE.U32.AND UP0, UPT, UR4, URZ, UPT ;  /* 0x000000ff0400728c */ /* 0x004fc8000bf05070 */
[----:B------:R-:W-:-:S09]  /*01c0*/  UISETP.NE.AND.EX UP0, UPT, UR5, URZ, UPT, UP0 ;  /* 0x000000ff0500728c */ /* 0x000fd2000bf05300 */
[----:B------:R-:W-:Y:S05]  /*01d0*/  BRA.U UP0, `(.L_x_2) ;  /* 0x0000000100287547 */ /* 0x000fea000b800000 */
[----:B------:R-:W2:Y:S02]  /*01e0*/  LDCU.64 UR4, c[0x0][0x8a8] ;  /* 0x00011500ff0477ac */ /* 0x000ea40008000a00 */
[----:B--2---:R-:W-:-:S04]  /*01f0*/  UISETP.NE.U32.AND UP0, UPT, UR4, URZ, UPT ;  /* 0x000000ff0400728c */ /* 0x004fc8000bf05070 */
[----:B------:R-:W-:-:S09]  /*0200*/  UISETP.NE.AND.EX UP0, UPT, UR5, URZ, UPT, UP0 ;  /* 0x000000ff0500728c */ /* 0x000fd2000bf05300 */
[----:B------:R-:W-:Y:S05]  /*0210*/  BRA.U !UP0, `(.L_x_3) ;  /* 0x0000000108107547 */ /* 0x000fea000b800000 */
[----:B------:R-:W2:Y:S01]  /*0220*/  LDC.64 R70, c[0x0][0x8a8] ;  /* 0x00022a00ff467b82 */ /* 0x000ea20000000a00 */
[----:B------:R-:W2:Y:S02]  /*0230*/  LDCU.64 UR4, c[0x0][0x358] ;  /* 0x00006b00ff0477ac */ /* 0x000ea40008000a00 */
[----:B--2---:R2:W5:Y:S01]  /*0240*/  LDG.E R70, desc[UR4][R70.64] ;  /* 0x0000000446467981 */ /* 0x004562000c1e1900 */
[----:B------:R-:W-:Y:S05]  /*0250*/  BRA `(.L_x_2) ;  /* 0x0000000000087947 */ /* 0x000fea0003800000 */
.L_x_3:
[----:B------:R-:W2:Y:S02]  /*0260*/  LDCU UR4, c[0x0][0x8a0] ;  /* 0x00011400ff0477ac */ /* 0x000ea40008000800 */
[----:B--2---:R-:W-:Y:S02]  /*0270*/  MOV R70, UR4 ;  /* 0x0000000400467c02 */ /* 0x004fe40008000f00 */
.L_x_2:
[----:B------:R-:W-:Y:S01]  /*0280*/  IMAD.U32 R0, RZ, RZ, UR22 ;  /* 0x00000016ff007e24 */ /* 0x000fe2000f8e00ff */
[----:B------:R-:W-:Y:S04]  /*0290*/  BSSY.RECONVERGENT B0, `(.L_x_4) ;  /* 0x000000c000007945 */ /* 0x000fe80003800200 */
[C---:B------:R-:W-:Y:S02]  /*02a0*/  ISETP.NE.OR P2, PT, R0.reuse, 0x1, !P1 ;  /* 0x000000010000780c */ /* 0x040fe40004f45670 */
[----:B------:R-:W-:-:S11]  /*02b0*/  ISETP.NE.OR P0, PT, R0, 0x3, !P1 ;  /* 0x000000030000780c */ /* 0x000fd60004f05670 */
[----:B------:R-:W-:Y:S05]  /*02c0*/  @P2 BRA `(.L_x_5) ;  /* 0x0000000000202947 */ /* 0x000fea0003800000 */
[----:B------:R-:W3:Y:S02]  /*02d0*/  LDCU.64 UR4, c[0x0][0x348] ;  /* 0x00006900ff0477ac */ /* 0x000ee40008000a00 */
[----:B---3--:R-:W-:Y:S02]  /*02e0*/  UIADD3 UR6, UP1, UPT, UR4, 0x80, URZ ;  /* 0x0000008004067890 */ /* 0x008fe4000ff3e0ff */
[----:B------:R-:W-:Y:S02]  /*02f0*/  UIADD3 UR4, UP0, UPT, UR4, 0x180, URZ ;  /* 0x0000018004047890 */ /* 0x000fe4000ff1e0ff */
[----:B------:R-:W-:Y:S02]  /*0300*/  UIADD3.X UR7, UPT, UPT, URZ, UR5, URZ, UP1, !UPT ;  /* 0x00000005ff077290 */ /* 0x000fe40008ffe4ff */
[----:B------:R-:W-:-:S07]  /*0310*/  UIADD3.X UR5, UPT, UPT, URZ, UR5, URZ, UP0, !UPT ;  /* 0x00000005ff057290 */ /* 0x000fce00087fe4ff */
[----:B------:R3:W-:Y:S02]  /*0320*/  UTMACCTL.PF [UR6] ;  /* 0x00000000060079b9 */ /* 0x0007e40008040000 */
[----:B------:R3:W-:Y:S02]  /*0330*/  UTMACCTL.PF [UR4] ;  /* 0x00000000040079b9 */ /* 0x0007e40008040000 */
[----:B---3--:R-:W-:Y:S01]  /*0340*/  NOP ;  /* 0x0000000000007918 */ /* 0x008fe20000000000 */
.L_x_5:
[----:B------:R-:W-:Y:S05]  /*0350*/  BSYNC.RECONVERGENT B0 ;  /* 0x0000000000007941 */ /* 0x000fea0003800200 */
.L_x_4:
[----:B------:R-:W-:Y:S04]  /*0360*/  BSSY.RECONVERGENT B0, `(.L_x_6) ;  /* 0x000000a000007945 */ /* 0x000fe80003800200 */
        /* <DEDUP_REMOVED lines=9> */
.L_x_7:
[----:B------:R-:W-:Y:S05]  /*0400*/  BSYNC.RECONVERGENT B0 ;  /* 0x0000000000007941 */ /* 0x000fea0003800200 */
.L_x_6:
[----:B------:R-:W3:Y:S01]  /*0410*/  LDCU.64 UR4, c[0x0][0x888] ;  /* 0x00011100ff0477ac */ /* 0x000ee20008000a00 */
[----:B------:R-:W-:Y:S02]  /*0420*/  UISETP.EQ.U32.AND UP2, UPT, UR8, URZ, UPT ;  /* 0x000000ff0800728c */ /* 0x000fe4000bf42070 */
[----:B------:R-:W-:Y:S02]  /*0430*/  UPLOP3.LUT UP4, UPT, UPT, UPT, UPT, 0x80, 0x8 ;  /* 0x000000000008789c */ /* 0x000fe40003f8f070 */
[----:B---3--:R-:W-:-:S04]  /*0440*/  UISETP.NE.U32.AND UP0, UPT, UR4, URZ, UPT ;  /* 0x000000ff0400728c */ /* 0x008fc8000bf05070 */
[----:B------:R-:W-:-:S04]  /*0450*/  UISETP.NE.AND.EX UP1, UPT, UR5, URZ, UPT, UP0 ;  /* 0x000000ff0500728c */ /* 0x000fc8000bf25300 */
[----:B------:R-:W-:-:S04]  /*0460*/  UISETP.EQ.OR.EX UP3, UPT, UR9, URZ, !UP1, UP2 ;  /* 0x000000ff0900728c */ /* 0x000fc8000cf62720 */
[----:B------:R-:W-:-:S06]  /*0470*/  UP2UR UR4, UPR, URZ, 0x8 ;  /* 0x00000008ff047883 */ /* 0x000fcc0008000000 */
[----:B------:R-:W-:Y:S01]  /*0480*/  MOV R143, UR4 ;  /* 0x00000004008f7c02 */ /* 0x000fe20008000f00 */
[----:B------:R-:W-:Y:S06]  /*0490*/  BRA.U !UP3, `(.L_x_8) ;  /* 0x000000010b207547 */ /* 0x000fec000b800000 */
[----:B-----5:R-:W-:Y:S01]  /*04a0*/  R2UR UR5, R72 ;  /* 0x00000000480572ca */ /* 0x020fe200000e0000 */
[----:B------:R-:W-:Y:S02]  /*04b0*/  UISETP.NE.U32.AND UP2, UPT, UR8, URZ, UPT ;  /* 0x000000ff0800728c */ /* 0x000fe4000bf45070 */
[----:B------:R-:W-:Y:S02]  /*04c0*/  USEL UR4, URZ, 0xffffffff, UP1 ;  /* 0xffffffffff047887 */ /* 0x000fe40008800000 */
[----:B------:R-:W-:-:S08]  /*04d0*/  UISETP.NE.AND.EX UP2, UPT, UR9, URZ, UPT, UP2 ;  /* 0x000000ff0900728c */ /* 0x000fd0000bf45320 */
[----:B------:R-:W-:-:S04]  /*04e0*/  UISETP.NE.AND UP0, UPT, UR5, URZ, UPT ;  /* 0x000000ff0500728c */ /* 0x000fc8000bf05270 */
[----:B------:R-:W-:-:S04]  /*04f0*/  @!UP2 USEL UR4, URZ, 0xffffffff, UP0 ;  /* 0xffffffffff04a887 */ /* 0x000fc80008000000 */
[----:B------:R-:W-:-:S04]  /*0500*/  ULOP3.LUT UR4, UR4, 0x1, URZ, 0xc0, !UPT ;  /* 0x0000000104047892 */ /* 0x000fc8000f8ec0ff */
[----:B------:R-:W-:-:S11]  /*0510*/  UISETP.NE.U32.AND UP4, UPT, UR4, 0x1, UPT ;  /* 0x000000010400788c */ /* 0x000fd6000bf85070 */
.L_x_8:
[----:B------:R-:W3:Y:S01]  /*0520*/  SHFL.IDX PT, R0, R141, RZ, 0x1f ;  /* 0x00001fff8d007589 */ /* 0x000ee200000e0000 */
[----:B------:R-:W-:-:S04]  /*0530*/  UISETP.NE.AND UP0, UPT, UR22, 0x2, UPT ;  /* 0x000000021600788c */ /* 0x000fc8000bf05270 */
[----:B------:R-:W-:Y:S02]  /*0540*/  UISETP.EQ.AND UP2, UPT, UR33, URZ, !UP0 ;  /* 0x000000ff2100728c */ /* 0x000fe4000c742270 */
[----:B------:R-:W-:-:S04]  /*0550*/  USEL UR43, URZ, 0x1, UP0 ;  /* 0x00000001ff2b7887 */ /* 0x000fc80008000000 */
[----:B------:R-:W-:Y:S02]  /*0560*/  PLOP3.LUT P3, PT, P1, PT, UP2, 0x80, 0x8 ;  /* 0x000000000008781c */ /* 0x000fe40000f6f028 */
[----:B---3--:R-:W-:-:S13]  /*0570*/  ISETP.NE.AND P0, PT, R0, RZ, PT ;  /* 0x000000ff0000720c */ /* 0x008fda0003f05270 */
[----:B------:R-:W-:Y:S05]  /*0580*/  @P0 BRA `(.L_x_9) ;  /* 0x0000000000c00947 */ /* 0x000fea0003800000 */
[----:B------:R-:W-:Y:S01]  /*0590*/  ELECT P0, URZ, PT ;  /* 0x0000000000ff782f */ /* 0x000fe20003800000 */
[----:B------:R-:W-:-:S12]  /*05a0*/  BSSY.RECONVERGENT B0, `(.L_x_9) ;  /* 0x000002e000007945 */ /* 0x000fd80003800200 */
[----:B------:R-:W-:Y:S05]  /*05b0*/  @!P0 BRA `(.L_x_10) ;  /* 0x0000000000b08947 */ /* 0x000fea0003800000 */
[----:B------:R-:W-:Y:S01]  /*05c0*/  UMOV UR4, 0x400 ;  /* 0x0000040000047882 */ /* 0x000fe20000000000 */
[----:B------:R-:W-:Y:S01]  /*05d0*/  UMOV UR8, 0x1 ;  /* 0x0000000100087882 */ /* 0x000fe20000000000 */
[----:B------:R-:W-:Y:S01]  /*05e0*/  UMOV UR6, 0x4 ;  /* 0x0000000400067882 */ /* 0x000fe20000000000 */
[----:B------:R-:W-:Y:S02]  /*05f0*/  ULEA UR4, UR46, UR4, 0x18 ;  /* 0x000000042e047291 */ /* 0x000fe4000f8ec0ff */
[----:B------:R-:W-:-:S04]  /*0600*/  UIADD3 UR8, UPT, UPT, -UR8, 0x100000, URZ ;  /* 0x0010000008087890 */ /* 0x000fc8000fffe1ff */
[----:B------:R-:W-:Y:S02]  /*0610*/  USHF.L.U32 UR9, UR8, 0xb, URZ ;  /* 0x0000000b08097899 */ /* 0x000fe400080006ff */
[----:B------:R-:W-:Y:S02]  /*0620*/  USHF.L.U32 UR8, UR8, 0x1, URZ ;  /* 0x0000000108087899 */ /* 0x000fe400080006ff */
[----:B------:R-:W-:-:S04]  /*0630*/  UIADD3 UR6, UPT, UPT, -UR6, 0x100000, URZ ;  /* 0x0010000006067890 */ /* 0x000fc8000fffe1ff */
[----:B------:R-:W-:Y:S02]  /*0640*/  USHF.L.U32 UR7, UR6, 0xb, URZ ;  /* 0x0000000b06077899 */ /* 0x000fe400080006ff */
[----:B------:R-:W-:Y:S01]  /*0650*/  USHF.L.U32 UR6, UR6, 0x1, URZ ;  /* 0x0000000106067899 */ /* 0x000fe200080006ff */
[----:B------:R-:W3:Y:S03]  /*0660*/  FENCE.VIEW.ASYNC.S ;  /* 0x00000000000073c6 */ /* 0x000ee60000000000 */
[----:B---3--:R3:W4:Y:S08]  /*0670*/  SYNCS.EXCH.64 URZ, [UR4], UR8 ;  /* 0x0000000804ff75b2 */ /* 0x0087300008000100 */
[----:B------:R3:W1:Y:S01]  /*0680*/  SYNCS.EXCH.64 URZ, [UR4+0x80], UR6 ;  /* 0x0000800604ff75b2 */ /* 0x0006620008000100 */
        /* <DEDUP_REMOVED lines=29> */
[----:B------:R3:W1:Y:S02]  /*0860*/  SYNCS.EXCH.64 URZ, [UR4+0xf8], UR6 ;  /* 0x0000f80604ff75b2 */ /* 0x0006640008000100 */
[----:B---34-:R-:W-:Y:S01]  /*0870*/  NOP ;  /* 0x0000000000007918 */ /* 0x018fe20000000000 */
.L_x_10:
[----:B------:R-:W-:Y:S05]  /*0880*/  BSYNC.RECONVERGENT B0 ;  /* 0x0000000000007941 */ /* 0x000fea0003800200 */
.L_x_9:
[----:B------:R-:W3:Y:S01]  /*0890*/  SHFL.IDX PT, R0, R141, RZ, 0x1f ;  /* 0x00001fff8d007589 */ /* 0x000ee200000e0000 */
[----:B------:R-:W-:Y:S01]  /*08a0*/  NOP ;  /* 0x0000000000007918 */ /* 0x000fe20000000000 */
[----:B---3--:R-:W-:-:S13]  /*08b0*/  ISETP.NE.AND P0, PT, R0, 0x1, PT ;  /* 0x000000010000780c */ /* 0x008fda0003f05270 */
[----:B------:R-:W-:Y:S05]  /*08c0*/  @P0 BRA `(.L_x_11) ;  /* 0x0000000000440947 */ /* 0x000fea0003800000 */
        /* <DEDUP_REMOVED lines=10> */
[----:B------:R-:W-:Y:S01]  /*0970*/  ELECT P0, URZ, PT ;  /* 0x0000000000ff782f */ /* 0x000fe20003800000 */
[----:B------:R-:W3:Y:S02]  /*0980*/  FENCE.VIEW.ASYNC.S ;  /* 0x00000000000073c6 */ /* 0x000ee40000000000 */
[----:B---3--:R3:W4:Y:S08]  /*0990*/  SYNCS.EXCH.64 URZ, [UR4+0x100], UR8 ;  /* 0x0001000804ff75b2 */ /* 0x0087300008000100 */
[----:B------:R3:W1:Y:S01]  /*09a0*/  SYNCS.EXCH.64 URZ, [UR4+0x110], UR6 ;  /* 0x0001100604ff75b2 */ /* 0x0006620008000100 */
[----:B------:R3:W1:Y:S01]  /*09b0*/  SYNCS.EXCH.64 URZ, [UR4+0x108], UR8 ;  /* 0x0001080804ff75b2 */ /* 0x0006620008000100 */
[----:B------:R3:W1:Y:S01]  /*09c0*/  SYNCS.EXCH.64 URZ, [UR4+0x118], UR6 ;  /* 0x0001180604ff75b2 */ /* 0x0006620008000100 */
[----:B------:R-:W-:Y:S01]  /*09d0*/  NOP ;  /* 0x0000000000007918 */ /* 0x000fe20000000000 */
.L_x_11:
[----:B------:R-:W2:Y:S01]  /*09e0*/  SHFL.IDX PT, R0, R141, RZ, 0x1f ;  /* 0x00001fff8d007589 */ /* 0x000ea200000e0000 */
[----:B------:R-:W-:Y:S01]  /*09f0*/  NOP ;  /* 0x0000000000007918 */ /* 0x000fe20000000000 */
[----:B--2---:R-:W-:-:S13]  /*0a00*/  ISETP.NE.AND P0, PT, R0, 0x3, PT ;  /* 0x000000030000780c */ /* 0x004fda0003f05270 */
[----:B------:R-:W-:Y:S05]  /*0a10*/  @P0 BRA `(.L_x_12) ;  /* 0x00000000002c0947 */ /* 0x000fea0003800000 */
[----:B---3--:R-:W-:Y:S01]  /*0a20*/  UMOV UR6, 0x400 ;  /* 0x0000040000067882 */ /* 0x008fe20000000000 */
[----:B------:R-:W-:Y:S01]  /*0a30*/  UMOV UR4, 0x20 ;  /* 0x0000002000047882 */ /* 0x000fe20000000000 */
[----:B------:R-:W-:Y:S02]  /*0a40*/  ULEA UR6, UR46, UR6, 0x18 ;  /* 0x000000062e067291 */ /* 0x000fe4000f8ec0ff */
[----:B------:R-:W-:-:S04]  /*0a50*/  UIADD3 UR4, UPT, UPT, -UR4, 0x100000, URZ ;  /* 0x0010000004047890 */ /* 0x000fc8000fffe1ff */
[----:B------:R-:W-:Y:S02]  /*0a60*/  USHF.L.U32 UR5, UR4, 0xb, URZ ;  /* 0x0000000b04057899 */ /* 0x000fe400080006ff */
[----:B------:R-:W-:Y:S01]  /*0a70*/  USHF.L.U32 UR4, UR4, 0x1, URZ ;  /* 0x0000000104047899 */ /* 0x000fe200080006ff */
[----:B------:R-:W-:Y:S01]  /*0a80*/  ELECT P0, URZ, PT ;  /* 0x0000000000ff782f */ /* 0x000fe20003800000 */
[----:B------:R-:W2:Y:S10]  /*0a90*/  FENCE.VIEW.ASYNC.S ;  /* 0x00000000000073c6 */ /* 0x000eb40000000000 */
[----:B--2---:R2:W3:Y:S01]  /*0aa0*/  SYNCS.EXCH.64 URZ, [UR6+0x120], UR4 ;  /* 0x0001200406ff75b2 */ /* 0x0044e20008000100 */
[----:B------:R2:W1:Y:S01]  /*0ab0*/  SYNCS.EXCH.64 URZ, [UR6+0x128], UR4 ;  /* 0x0001280406ff75b2 */ /* 0x0004620008000100 */
[----:B------:R-:W-:Y:S01]  /*0ac0*/  NOP ;  /* 0x0000000000007918 */ /* 0x000fe20000000000 */
.L_x_12:
[----:B------:R-:W4:Y:S01]  /*0ad0*/  SHFL.IDX PT, R0, R141, RZ, 0x1f ;  /* 0x00001fff8d007589 */ /* 0x000f2200000e0000 */
[----:B------:R-:W-:Y:S01]  /*0ae0*/  NOP ;  /* 0x0000000000007918 */ /* 0x000fe20000000000 */
[----:B----4-:R-:W-:-:S13]  /*0af0*/  ISETP.NE.AND P0, PT, R0, 0x4, PT ;  /* 0x000000040000780c */ /* 0x010fda0003f05270 */
[----:B------:R-:W-:Y:S05]  /*0b00*/  @P0 BRA `(.L_x_13) ;  /* 0x0000000000480947 */ /* 0x000fea0003800000 */
[----:B--23--:R-:W-:Y:S01]  /*0b10*/  UMOV UR4, 0x720 ;  /* 0x0000072000047882 */ /* 0x00cfe20000000000 */
[----:B------:R-:W-:Y:S01]  /*0b20*/  UMOV UR6, 0x400 ;  /* 0x0000040000067882 */ /* 0x000fe20000000000 */
[----:B------:R-:W-:Y:S01]  /*0b30*/  USEL UR4, UR4, 0x620, UP4 ;  /* 0x0000062004047887 */ /* 0x000fe2000a000000 */
        /* <DEDUP_REMOVED lines=9> */
[----:B------:R-:W2:Y:S02]  /*0bd0*/  FENCE.VIEW.ASYNC.S ;  /* 0x00000000000073c6 */ /* 0x000ea40000000000 */
[----:B--2---:R4:W2:Y:S08]  /*0be0*/  SYNCS.EXCH.64 URZ, [UR6+0x130], UR8 ;  /* 0x0001300806ff75b2 */ /* 0x0048b00008000100 */
[----:B------:R4:W3:Y:S01]  /*0bf0*/  SYNCS.EXCH.64 URZ, [UR6+0x140], UR4 ;  /* 0x0001400406ff75b2 */ /* 0x0008e20008000100 */
[----:B------:R4:W1:Y:S01]  /*0c00*/  SYNCS.EXCH.64 URZ, [UR6+0x138], UR8 ;  /* 0x0001380806ff75b2 */ /* 0x0008620008000100 */
[----:B------:R4:W1:Y:S02]  /*0c10*/  SYNCS.EXCH.64 URZ, [UR6+0x148], UR4 ;  /* 0x0001480406ff75b2 */ /* 0x0008640008000100 */
[----:B----4-:R-:W-:Y:S01]  /*0c20*/  NOP ;  /* 0x0000000000007918 */ /* 0x010fe20000000000 */
.L_x_13:
[----:B------:R-:W4:Y:S01]  /*0c30*/  SHFL.IDX PT, R0, R141, RZ, 0x1f ;  /* 0x00001fff8d007589 */ /* 0x000f2200000e0000 */
[----:B------:R-:W-:Y:S01]  /*0c40*/  NOP ;  /* 0x0000000000007918 */ /* 0x000fe20000000000 */
[----:B----4-:R-:W-:-:S13]  /*0c50*/  ISETP.NE.AND P0, PT, R0, 0x5, PT ;  /* 0x000000050000780c */ /* 0x010fda0003f05270 */
[----:B------:R-:W-:Y:S05]  /*0c60*/  @P0 BRA `(.L_x_14) ;  /* 0x0000000000540947 */ /* 0x000fea0003800000 */
[----:B--23--:R-:W-:Y:S01]  /*0c70*/  UMOV UR4, 0x400 ;  /* 0x0000040000047882 */ /* 0x00cfe20000000000 */
        /* <DEDUP_REMOVED lines=14> */
[----:B------:R4:W1:Y:S01]  /*0d60*/  SYNCS.EXCH.64 URZ, [UR4+0x178], UR8 ;  /* 0x0001780804ff75b2 */ /* 0x0008620008000100 */
[----:B------:R4:W1:Y:S01]  /*0d70*/  SYNCS.EXCH.64 URZ, [UR4+0x160], UR6 ;  /* 0x0001600604ff75b2 */ /* 0x0008620008000100 */
[----:B------:R4:W1:Y:S01]  /*0d80*/  SYNCS.EXCH.64 URZ, [UR4+0x180], UR8 ;  /* 0x0001800804ff75b2 */ /* 0x0008620008000100 */
[----:B------:R4:W1:Y:S01]  /*0d90*/  SYNCS.EXCH.64 URZ, [UR4+0x168], UR6 ;  /* 0x0001680604ff75b2 */ /* 0x0008620008000100 */
[----:B------:R4:W1:Y:S02]  /*0da0*/  SYNCS.EXCH.64 URZ, [UR4+0x188], UR8 ;  /* 0x0001880804ff75b2 */ /* 0x0008640008000100 */
[----:B----4-:R-:W-:Y:S01]  /*0db0*/  NOP ;  /* 0x0000000000007918 */ /* 0x010fe20000000000 */
.L_x_14:
[----:B------:R-:W4:Y:S01]  /*0dc0*/  SHFL.IDX PT, R0, R141, RZ, 0x1f ;  /* 0x00001fff8d007589 */ /* 0x000f2200000e0000 */
[----:B------:R-:W-:Y:S01]  /*0dd0*/  ISETP.NE.OR P1, PT, RZ, UR22, !P1 ;  /* 0x00000016ff007c0c */ /* 0x000fe2000cf25670 */
[----:B------:R-:W-:Y:S01]  /*0de0*/  NOP ;  /* 0x0000000000007918 */ /* 0x000fe20000000000 */
[----:B----4-:R-:W-:-:S13]  /*0df0*/  ISETP.NE.AND P0, PT, R0, 0x3, PT ;  /* 0x000000030000780c */ /* 0x010fda0003f05270 */
[----:B------:R-:W-:Y:S05]  /*0e00*/  @P0 BRA `(.L_x_15) ;  /* 0x0000000000340947 */ /* 0x000fea0003800000 */
[----:B--23--:R-:W-:Y:S01]  /*0e10*/  UMOV UR4, 0x400 ;  /* 0x0000040000047882 */ /* 0x00cfe20000000000 */
[----:B------:R-:W-:Y:S01]  /*0e20*/  UMOV UR6, 0x20 ;  /* 0x0000002000067882 */ /* 0x000fe20000000000 */
[----:B------:R-:W-:Y:S02]  /*0e30*/  ULEA UR4, UR46, UR4, 0x18 ;  /* 0x000000042e047291 */ /* 0x000fe4000f8ec0ff */
[----:B------:R-:W-:-:S04]  /*0e40*/  UIADD3 UR6, UPT, UPT, -UR6, 0x100000, URZ ;  /* 0x0010000006067890 */ /* 0x000fc8000fffe1ff */
[----:B------:R-:W-:Y:S02]  /*0e50*/  USHF.L.U32 UR7, UR6, 0xb, URZ ;  /* 0x0000000b06077899 */ /* 0x000fe400080006ff */
[----:B------:R-:W-:Y:S01]  /*0e60*/  USHF.L.U32 UR6, UR6, 0x1, URZ ;  /* 0x0000000106067899 */ /* 0x000fe200080006ff */
[----:B------:R-:W-:Y:S01]  /*0e70*/  ELECT P0, URZ, PT ;  /* 0x0000000000ff782f */ /* 0x000fe20003800000 */
[----:B------:R-:W2:Y:S10]  /*0e80*/  FENCE.VIEW.ASYNC.S ;  /* 0x00000000000073c6 */ /* 0x000eb40000000000 */
[----:B--2---:R4:W2:Y:S01]  /*0e90*/  SYNCS.EXCH.64 URZ, [UR4+0x190], UR6 ;  /* 0x0001900604ff75b2 */ /* 0x0048a20008000100 */
[----:B------:R4:W3:Y:S01]  /*0ea0*/  SYNCS.EXCH.64 URZ, [UR4+0x1a0], UR6 ;  /* 0x0001a00604ff75b2 */ /* 0x0008e20008000100 */
[----:B------:R4:W1:Y:S01]  /*0eb0*/  SYNCS.EXCH.64 URZ, [UR4+0x198], UR6 ;  /* 0x0001980604ff75b2 */ /* 0x0008620008000100 */
[----:B------:R4:W1:Y:S02]  /*0ec0*/  SYNCS.EXCH.64 URZ, [UR4+0x1a8], UR6 ;  /* 0x0001a80604ff75b2 */ /* 0x0008640008000100 */
[----:B----4-:R-:W-:Y:S01]  /*0ed0*/  NOP ;  /* 0x0000000000007918 */ /* 0x010fe20000000000 */
.L_x_15:
[----:B------:R-:W-:Y:S01]  /*0ee0*/  VOTEU.ALL UP0, P1 ;  /* 0x0000000000ff7886 */ /* 0x000fe20000800000 */
[----:B--23--:R-:W-:Y:S01]  /*0ef0*/  UMOV UR4, 0x20 ;  /* 0x0000002000047882 */ /* 0x00cfe20000000000 */
[----:B------:R-:W2:Y:S01]  /*0f00*/  LDCU UR7, c[0x0][0x36c] ;  /* 0x00006d80ff0777ac */ /* 0x000ea20008000800 */
[----:B------:R-:W-:Y:S01]  /*0f10*/  NOP ;  /* 0x0000000000007918 */ /* 0x000fe20000000000 */
[----:B------:R-:W-:Y:S01]  /*0f20*/  LOP3.LUT R0, R154, 0x1f, RZ, 0xc0, !PT ;  /* 0x0000001f9a007812 */ /* 0x000fe200078ec0ff */
[----:B------:R-:W-:Y:S01]  /*0f30*/  @!UP0 UMOV UR6, 0x400 ;  /* 0x0000040000068882 */ /* 0x000fe20000000000 */
[----:B------:R-:W-:-:S04]  /*0f40*/  @!UP0 UIADD3 UR4, UPT, UPT, -UR4, 0x100000, URZ ;  /* 0x0010000004048890 */ /* 0x000fc8000fffe1ff */
[----:B------:R-:W-:Y:S02]  /*0f50*/  @!UP0 USHF.L.U32 UR5, UR4, 0xb, URZ ;  /* 0x0000000b04058899 */ /* 0x000fe400080006ff */
[----:B------:R-:W-:Y:S02]  /*0f60*/  @!UP0 USHF.L.U32 UR4, UR4, 0x1, URZ ;  /* 0x0000000104048899 */ /* 0x000fe400080006ff */
[----:B------:R-:W-:Y:S01]  /*0f70*/  @!UP0 ULEA UR6, UR46, UR6, 0x18 ;  /* 0x000000062e068291 */ /* 0x000fe2000f8ec0ff */
[----:B------:R-:W-:Y:S01]  /*0f80*/  VOTEU.ALL UP0, P1 ;  /* 0x0000000000ff7886 */ /* 0x000fe20000800000 */
[----:B------:R-:W-:Y:S02]  /*0f90*/  UISETP.NE.AND UP5, UPT, UR22, URZ, UPT ;  /* 0x000000ff1600728c */ /* 0x000fe4000bfa5270 */
[----:B--2---:R-:W-:Y:S01]  /*0fa0*/  UISETP.EQ.U32.AND UP6, UPT, UR7, 0x1, UPT ;  /* 0x000000010700788c */ /* 0x004fe2000bfc2070 */
[----:B------:R-:W2:Y:S07]  /*0fb0*/  FENCE.VIEW.ASYNC.S ;  /* 0x00000000000073c6 */ /* 0x000eae0000000000 */
[----:B--2---:R2:W3:Y:S01]  /*0fc0*/  @!UP0 SYNCS.EXCH.64 URZ, [UR6+0x1b0], UR4 ;  /* 0x0001b00406ff85b2 */ /* 0x0044e20008000100 */
[----:B------:R-:W-:Y:S05]  /*0fd0*/  BRA.U !UP6, `(.L_x_16) ;  /* 0x000000010e087547 */ /* 0x000fea000b800000 */
[----:B-1-3--:R-:W-:Y:S01]  /*0fe0*/  UCGABAR_ARV ;  /* 0x00000000000079c7 */ /* 0x00afe20008000000 */
[----:B------:R-:W-:Y:S05]  /*0ff0*/  BRA `(.L_x_17) ;  /* 0x0000000000047947 */ /* 0x000fea0003800000 */
.L_x_16:
[----:B-1-3--:R-:W-:Y:S01]  /*1000*/  NOP ;  /* 0x0000000000007918 */ /* 0x00afe20000000000 */
.L_x_17:
[----:B------:R-:W1:Y:S01]  /*1010*/  S2UR UR28, SR_CTAID.X ;  /* 0x00000000001c79c3 */ /* 0x000e620000002500 */
[----:B------:R-:W-:-:S05]  /*1020*/  CS2R.32 R142, SR_CgaSize ;  /* 0x00000000008e7805 */ /* 0x000fca0000008a00 */
[----:B------:R-:W-:-:S05]  /*1030*/  IMAD R142, R142, -0xa0, RZ ;  /* 0xffffff608e8e7824 */ /* 0x000fca00078e02ff */
[----:B--2---:R-:W-:-:S14]  /*1040*/  R2UR UR5, R142 ;  /* 0x000000008e0572ca */ /* 0x004fdc00000e0000 */
[----:B------:R-:W2:Y:S01]  /*1050*/  LDCU UR5, c[0x0][UR5+0x2b0] ;  /* 0x00005600050577ac */ /* 0x000ea20008000800 */
[----:B------:R-:W-:-:S05]  /*1060*/  CS2R.32 R142, SR_CgaSize ;  /* 0x00000000008e7805 */ /* 0x000fca0000008a00 */
[----:B------:R-:W-:-:S05]  /*1070*/  IMAD R142, R142, -0xa0, RZ ;  /* 0xffffff608e8e7824 */ /* 0x000fca00078e02ff */
[----:B------:R-:W-:-:S14]  /*1080*/  R2UR UR4, R142 ;  /* 0x000000008e0472ca */ /* 0x000fdc00000e0000 */
[----:B------:R-:W3:Y:S01]  /*1090*/  LDCU UR4, c[0x0][UR4+0x2b4] ;  /* 0x00005680040477ac */ /* 0x000ee20008000800 */
[----:B------:R-:W4:Y:S01]  /*10a0*/  S2UR UR30, SR_CTAID.Y ;  /* 0x00000000001e79c3 */ /* 0x000f220000002600 */
[----:B------:R-:W-:-:S05]  /*10b0*/  CS2R.32 R142, SR_CgaSize ;  /* 0x00000000008e7805 */ /* 0x000fca0000008a00 */
[----:B------:R-:W-:-:S05]  /*10c0*/  IMAD R142, R142, -0xa0, RZ ;  /* 0xffffff608e8e7824 */ /* 0x000fca00078e02ff */
[----:B------:R-:W-:-:S14]  /*10d0*/  R2UR UR7, R142 ;  /* 0x000000008e0772ca */ /* 0x000fdc00000e0000 */
[----:B------:R-:W3:Y:S01]  /*10e0*/  LDCU UR7, c[0x0][UR7+0x2a4] ;  /* 0x00005480070777ac */ /* 0x000ee20008000800 */
[----:B------:R-:W-:Y:S01]  /*10f0*/  UISETP.GT.U32.AND UP0, UPT, UR33, 0xffff, UPT ;  /* 0x0000ffff2100788c */ /* 0x000fe2000bf04070 */
[----:B------:R-:W-:-:S05]  /*1100*/  CS2R.32 R142, SR_CgaSize ;  /* 0x00000000008e7805 */ /* 0x000fca0000008a00 */
[----:B------:R-:W-:-:S05]  /*1110*/  IMAD R142, R142, -0xa0, RZ ;  /* 0xffffff608e8e7824 */ /* 0x000fca00078e02ff */
[----:B------:R-:W-:-:S14]  /*1120*/  R2UR UR63, R142 ;  /* 0x000000008e3f72ca */ /* 0x000fdc00000e0000 */
[----:B------:R-:W3:Y:S01]  /*1130*/  LDCU UR63, c[0x0][UR63+0x2a0] ;  /* 0x000054003f3f77ac */ /* 0x000ee20008000800 */
[----:B------:R-:W3:Y:S01]  /*1140*/  LDCU UR21, c[0x0][0xb24] ;  /* 0x00016480ff1577ac */ /* 0x000ee20008000800 */
[----:B------:R-:W3:Y:S01]  /*1150*/  LDCU UR42, c[0x0][0xb24] ;  /* 0x00016480ff2a77ac */ /* 0x000ee20008000800 */
[----:B-1----:R-:W-:Y:S01]  /*1160*/  I2FP.F32.U32 R3, UR28 ;  /* 0x0000001c00037c45 */ /* 0x002fe20008201000 */
[----:B------:R-:W1:Y:S04]  /*1170*/  LDCU UR26, c[0x0][0xb30] ;  /* 0x00016600ff1a77ac */ /* 0x000e680008000800 */
[----:B--2---:R-:W-:Y:S01]  /*1180*/  FMUL R3, R3, UR5 ;  /* 0x0000000503037c20 */ /* 0x004fe20008400000 */
[----:B------:R-:W-:Y:S01]  /*1190*/  USEL UR5, UR33, 0xffff, !UP0 ;  /* 0x0000ffff21057887 */ /* 0x000fe2000c000000 */
[----:B----4-:R-:W-:Y:S01]  /*11a0*/  I2FP.F32.U32 R2, UR30 ;  /* 0x0000001e00027c45 */ /* 0x010fe20008201000 */
[----:B------:R-:W-:-:S03]  /*11b0*/  USHF.L.U32 UR24, UR46, 0x9, URZ ;  /* 0x000000092e187899 */ /* 0x000fc600080006ff */
[----:B------:R-:W2:Y:S01]  /*11c0*/  F2I.U32.TRUNC.NTZ R3, R3 ;  /* 0x0000000300037305 */ /* 0x000ea2000020f000 */
[----:B------:R-:W-:Y:S01]  /*11d0*/  ULOP3.LUT UR23, UR5, 0xffff, URZ, 0xc0, !UPT ;  /* 0x0000ffff05177892 */ /* 0x000fe2000f8ec0ff */
[----:B---3--:R-:W-:-:S06]  /*11e0*/  FMUL R2, R2, UR4 ;  /* 0x0000000402027c20 */ /* 0x008fcc0008400000 */
[----:B------:R-:W3:Y:S01]  /*11f0*/  F2I.U32.TRUNC.NTZ R2, R2 ;  /* 0x0000000200027305 */ /* 0x000ee2000020f000 */
[----:B--2---:R-:W-:Y:S02]  /*1200*/  R2UR UR4, R3 ;  /* 0x00000000030472ca */ /* 0x004fe400000e0000 */
[----:B------:R-:W-:Y:S02]  /*1210*/  PRMT R3, RZ, 0x7610, R3 ;  /* 0x00007610ff037816 */ /* 0x000fe40000000003 */
[----:B---3--:R-:W-:Y:S02]  /*1220*/  R2UR UR6, R2 ;  /* 0x00000000020672ca */ /* 0x008fe400000e0000 */
[----:B------:R-:W-:-:S07]  /*1230*/  PRMT R2, RZ, 0x7610, R2 ;  /* 0x00007610ff027816 */ /* 0x000fce0000000002 */
[----:B------:R-:W-:-:S04]  /*1240*/  UIADD3 UR5, UPT, UPT, -UR4, URZ, URZ ;  /* 0x000000ff04057290 */ /* 0x000fc8000fffe1ff */
[----:B------:R-:W-:Y:S02]  /*1250*/  UIMAD UR63, UR63, UR5, UR28 ;  /* 0x000000053f3f72a4 */ /* 0x000fe4000f8e021c */
[----:B------:R-:W-:-:S04]  /*1260*/  UIADD3 UR4, UPT, UPT, -UR6, URZ, URZ ;  /* 0x000000ff06047290 */ /* 0x000fc8000fffe1ff */
[----:B------:R-:W-:-:S06]  /*1270*/  UIMAD UR4, UR7, UR4, UR30 ;  /* 0x00000004070472a4 */ /* 0x000fcc000f8e021e */
[----:B------:R-:W-:Y:S01]  /*1280*/  IMAD.U32 R142, RZ, RZ, UR4 ;  /* 0x00000004ff8e7e24 */ /* 0x000fe2000f8e00ff */
[----:B-1----:R-:W-:Y:S06]  /*1290*/  BRA.U UP5, `(.L_x_18) ;  /* 0x0000000105687547 */ /* 0x002fec000b800000 */
[----:B------:R-:W-:Y:S01]  /*12a0*/  R2UR UR4, R142 ;  /* 0x000000008e0472ca */ /* 0x000fe200000e0000 */
[----:B------:R-:W-:-:S12]  /*12b0*/  ULOP3.LUT UR5, UR63, 0x4, URZ, 0x3c, !UPT ;  /* 0x000000043f057892 */ /* 0x000fd8000f8e3cff */
[----:B------:R-:W-:Y:S02]  /*12c0*/  UISETP.NE.AND UP0, UPT, UR4, URZ, UPT ;  /* 0x000000ff0400728c */ /* 0x000fe4000bf05270 */
[----:B------:R-:W-:Y:S02]  /*12d0*/  ULOP3.LUT UR4, UR63, 0x2, URZ, 0x3c, !UPT ;  /* 0x000000023f047892 */ /* 0x000fe4000f8e3cff */
[----:B------:R-:W-:-:S04]  /*12e0*/  UISETP.GT.U32.AND UP2, UPT, UR63, 0x1, UP0 ;  /* 0x000000013f00788c */ /* 0x000fc80008744070 */
[----:B------:R-:W-:Y:S02]  /*12f0*/  USEL UR8, URZ, 0x1, UP2 ;  /* 0x00000001ff087887 */ /* 0x000fe40009000000 */
[----:B------:R-:W-:Y:S02]  /*1300*/  USEL UR7, URZ, 0x2, UP2 ;  /* 0x00000002ff077887 */ /* 0x000fe40009000000 */
[----:B------:R-:W-:Y:S02]  /*1310*/  UISETP.GT.U32.AND UP2, UPT, UR4, 0x1, UP0 ;  /* 0x000000010400788c */ /* 0x000fe40008744070 */
[----:B------:R-:W-:Y:S02]  /*1320*/  ULOP3.LUT UR4, UR63, 0x6, URZ, 0x3c, !UPT ;  /* 0x000000063f047892 */ /* 0x000fe4000f8e3cff */
[----:B------:R-:W-:Y:S02]  /*1330*/  USEL UR6, URZ, 0x4, UP2 ;  /* 0x00000004ff067887 */ /* 0x000fe40009000000 */
[----:B------:R-:W-:-:S02]  /*1340*/  USEL UR9, URZ, 0x8, UP2 ;  /* 0x00000008ff097887 */ /* 0x000fc40009000000 */
[----:B------:R-:W-:Y:S02]  /*1350*/  UISETP.GT.U32.AND UP2, UPT, UR5, 0x1, UP0 ;  /* 0x000000010500788c */ /* 0x000fe40008744070 */
[----:B------:R-:W-:Y:S02]  /*1360*/  UISETP.GT.U32.AND UP0, UPT, UR4, 0x1, UP0 ;  /* 0x000000010400788c */ /* 0x000fe40008704070 */
[----:B------:R-:W-:Y:S02]  /*1370*/  USEL UR4, URZ, 0x10, UP2 ;  /* 0x00000010ff047887 */ /* 0x000fe40009000000 */
[----:B------:R-:W-:Y:S02]  /*1380*/  UIADD3 UR5, UPT, UPT, UR6, UR7, UR8 ;  /* 0x0000000706057290 */ /* 0x000fe4000fffe008 */
[----:B------:R-:W-:Y:S02]  /*1390*/  USEL UR7, URZ, 0x40, UP0 ;  /* 0x00000040ff077887 */ /* 0x000fe40008000000 */
[----:B------:R-:W-:-:S02]  /*13a0*/  USEL UR8, URZ, 0x20, UP2 ;  /* 0x00000020ff087887 */ /* 0x000fc40009000000 */
[----:B------:R-:W-:Y:S02]  /*13b0*/  UIADD3 UR5, UPT, UPT, UR4, UR5, UR9 ;  /* 0x0000000504057290 */ /* 0x000fe4000fffe009 */
[----:B------:R-:W-:Y:S02]  /*13c0*/  ULOP3.LUT UR4, UR63, 0xfffffffe, URZ, 0xc0, !UPT ;  /* 0xfffffffe3f047892 */ /* 0x000fe4000f8ec0ff */
[----:B------:R-:W-:Y:S02]  /*13d0*/  USEL UR6, URZ, 0x80, UP0 ;  /* 0x00000080ff067887 */ /* 0x000fe40008000000 */
[----:B------:R-:W-:-:S03]  /*13e0*/  UIADD3 UR5, UPT, UPT, UR7, UR5, UR8 ;  /* 0x0000000507057290 */ /* 0x000fc6000fffe008 */
[----:B------:R-:W-:Y:S01]  /*13f0*/  UMOV UR7, 0x3 ;  /* 0x0000000300077882 */ /* 0x000fe20000000000 */
[----:B------:R-:W-:Y:S02]  /*1400*/  UIADD3 UR5, UPT, UPT, UR5, UR6, URZ ;  /* 0x0000000605057290 */ /* 0x000fe4000fffe0ff */
[----:B------:R-:W-:-:S04]  /*1410*/  USHF.L.U32 UR4, UR7, UR4, URZ ;  /* 0x0000000407047299 */ /* 0x000fc800080006ff */
[----:B------:R-:W-:Y:S02]  /*1420*/  MOV R3, UR5 ;  /* 0x0000000500037c02 */ /* 0x000fe40008000f00 */
[----:B------:R-:W-:-:S07]  /*1430*/  IMAD.U32 R2, RZ, RZ, UR4 ;  /* 0x00000004ff027e24 */ /* 0x000fce000f8e00ff */
.L_x_18:
[----:B------:R-:W1:Y:S01]  /*1440*/  S2UR UR36, SR_CTAID.Z ;  /* 0x00000000002479c3 */ /* 0x000e620000002700 */
[----:B------:R-:W-:Y:S01]  /*1450*/  UISETP.GE.AND UP0, UPT, UR21, 0x1, UPT ;  /* 0x000000011500788c */ /* 0x000fe2000bf06270 */
[----:B------:R-:W-:Y:S01]  /*1460*/  UMOV UR27, 0x55 ;  /* 0x00000055001b7882 */ /* 0x000fe20000000000 */
[----:B------:R-:W-:-:S07]  /*1470*/  UMOV UR20, UR28 ;  /* 0x0000001c00147c82 */ /* 0x000fce0008000000 */
[----:B------:R-:W-:Y:S05]  /*1480*/  BRA.U !UP0, `(.L_x_19) ;  /* 0x0000000108d47547 */ /* 0x000fea000b800000 */
[----:B------:R-:W2:Y:S01]  /*1490*/  LDCU.128 UR16, c[0x0][0xb10] ;  /* 0x00016200ff1077ac */ /* 0x000ea20008000c00 */
[----:B------:R-:W3:Y:S01]  /*14a0*/  LDCU UR6, c[0x0][0x370] ;  /* 0x00006e00ff0677ac */ /* 0x000ee20008000800 */
[----:B------:R-:W4:Y:S01]  /*14b0*/  LDCU UR7, c[0x0][0x374] ;  /* 0x00006e80ff0777ac */ /* 0x000f220008000800 */
[----:B------:R-:W1:Y:S01]  /*14c0*/  LDCU UR25, c[0x0][0xb0c] ;  /* 0x00016180ff1977ac */ /* 0x000e620008000800 */
[----:B------:R-:W1:Y:S01]  /*14d0*/  LDCU UR20, c[0x0][0xb20] ;  /* 0x00016400ff1477ac */ /* 0x000e620008000800 */
[----:B------:R-:W1:Y:S01]  /*14e0*/  LDCU.64 UR8, c[0x0][0xb28] ;  /* 0x00016500ff0877ac */ /* 0x000e620008000a00 */
[----:B--2---:R-:W-:Y:S02]  /*14f0*/  UISETP.NE.AND UP3, UPT, UR18, 0x1, UPT ;  /* 0x000000011200788c */ /* 0x004fe4000bf65270 */
[----:B----4-:R-:W-:Y:S02]  /*1500*/  UIMAD.WIDE.U32 UR10, UR7, UR19, URZ ;  /* 0x00000013070a72a5 */ /* 0x010fe4000f8e00ff */
[----:B---3--:R-:W-:-:S02]  /*1510*/  UIMAD.WIDE.U32 UR12, UR6, UR16, URZ ;  /* 0x00000010060c72a5 */ /* 0x008fc4000f8e00ff */
[----:B-1----:R-:W-:Y:S02]  /*1520*/  UISETP.NE.AND UP0, UPT, UR25, 0x1, UPT ;  /* 0x000000011900788c */ /* 0x002fe4000bf05270 */
[----:B------:R-:W-:Y:S01]  /*1530*/  UIMAD.WIDE.U32 UR4, UR28, UR16, URZ ;  /* 0x000000101c0472a5 */ /* 0x000fe2000f8e00ff */
[----:B------:R-:W-:Y:S02]  /*1540*/  UMOV UR10, UR11 ;  /* 0x0000000b000a7c82 */ /* 0x000fe40008000000 */
[----:B------:R-:W-:Y:S01]  /*1550*/  UMOV UR12, UR13 ;  /* 0x0000000d000c7c82 */ /* 0x000fe20008000000 */
[----:B------:R-:W-:Y:S02]  /*1560*/  @UP3 USHF.R.U32.HI UR7, URZ, UR20, UR10 ;  /* 0x00000014ff073299 */ /* 0x000fe4000801160a */
[----:B------:R-:W-:Y:S01]  /*1570*/  UISETP.NE.AND UP2, UPT, UR21, 0x1, UPT ;  /* 0x000000011500788c */ /* 0x000fe2000bf45270 */
[----:B------:R-:W-:Y:S02]  /*1580*/  UMOV UR4, UR5 ;  /* 0x0000000500047c82 */ /* 0x000fe40008000000 */
[----:B------:R-:W-:-:S02]  /*1590*/  @UP0 USHF.R.U32.HI UR6, URZ, UR17, UR12 ;  /* 0x00000011ff060299 */ /* 0x000fc4000801160c */
[----:B------:R-:W-:Y:S02]  /*15a0*/  USHF.R.U32.HI UR4, URZ, UR17, UR4 ;  /* 0x00000011ff047299 */ /* 0x000fe40008011604 */
[----:B------:R-:W-:Y:S02]  /*15b0*/  UIMAD.WIDE.U32 UR12, UR30, UR19, URZ ;  /* 0x000000131e0c72a5 */ /* 0x000fe4000f8e00ff */
[----:B------:R-:W-:Y:S02]  /*15c0*/  UIMAD.WIDE.U32 UR10, UR7, UR8, URZ ;  /* 0x00000008070a72a5 */ /* 0x000fe4000f8e00ff */
[----:B------:R-:W-:Y:S02]  /*15d0*/  UIMAD.WIDE.U32 UR14, UR6, UR8, URZ ;  /* 0x00000008060e72a5 */ /* 0x000fe4000f8e00ff */
[----:B------:R-:W-:-:S03]  /*15e0*/  USEL UR5, UR28, UR4, !UP0 ;  /* 0x000000041c057287 */ /* 0x000fc6000c000000 */
[----:B------:R-:W-:Y:S01]  /*15f0*/  UMOV UR4, UR13 ;  /* 0x0000000d00047c82 */ /* 0x000fe20008000000 */
[----:B------:R-:W-:Y:S01]  /*1600*/  UMOV UR10, UR11 ;  /* 0x0000000b000a7c82 */ /* 0x000fe20008000000 */
[----:B------:R-:W-:Y:S02]  /*1610*/  USHF.R.U32.HI UR4, URZ, UR20, UR4 ;  /* 0x00000014ff047299 */ /* 0x000fe40008011604 */
[----:B------:R-:W-:Y:S01]  /*1620*/  @UP2 USHF.R.U32.HI UR7, URZ, UR9, UR10 ;  /* 0x00000009ff072299 */ /* 0x000fe2000801160a */
[----:B------:R-:W-:Y:S01]  /*1630*/  UMOV UR14, UR15 ;  /* 0x0000000f000e7c82 */ /* 0x000fe20008000000 */
[----:B------:R-:W-:Y:S02]  /*1640*/  USEL UR4, UR30, UR4, !UP3 ;  /* 0x000000041e047287 */ /* 0x000fe4000d800000 */
[----:B------:R-:W-:Y:S02]  /*1650*/  @UP2 USHF.R.U32.HI UR6, URZ, UR9, UR14 ;  /* 0x00000009ff062299 */ /* 0x000fe4000801160e */
[----:B------:R-:W-:-:S02]  /*1660*/  UIMAD UR7, UR7, UR21, URZ ;  /* 0x00000015070772a4 */ /* 0x000fc4000f8e02ff */
[----:B------:R-:W-:Y:S02]  /*1670*/  UIMAD UR12, UR6, UR21, URZ ;  /* 0x00000015060c72a4 */ /* 0x000fe4000f8e02ff */
[----:B------:R-:W-:Y:S02]  /*1680*/  UISETP.GE.AND UP0, UPT, UR4, UR7, UPT ;  /* 0x000000070400728c */ /* 0x000fe4000bf06270 */
[----:B------:R-:W-:Y:S02]  /*1690*/  UIMAD.WIDE.U32 UR10, UR4, UR8, URZ ;  /* 0x00000008040a72a5 */ /* 0x000fe4000f8e00ff */
[----:B------:R-:W-:Y:S02]  /*16a0*/  UISETP.GE.OR UP0, UPT, UR5, UR12, UP0 ;  /* 0x0000000c0500728c */ /* 0x000fe40008706670 */
[----:B------:R-:W-:Y:S02]  /*16b0*/  UIMAD.WIDE.U32 UR12, UR5, UR8, URZ ;  /* 0x00000008050c72a5 */ /* 0x000fe4000f8e00ff */
[----:B------:R-:W-:Y:S01]  /*16c0*/  UIADD3 UR10, UPT, UPT, -UR4, URZ, URZ ;  /* 0x000000ff040a7290 */ /* 0x000fe2000fffe1ff */
[----:B------:R-:W-:Y:S01]  /*16d0*/  UMOV UR8, UR11 ;  /* 0x0000000b00087c82 */ /* 0x000fe20008000000 */
[----:B------:R-:W-:-:S02]  /*16e0*/  UIADD3 UR20, UPT, UPT, -UR5, URZ, URZ ;  /* 0x000000ff05147290 */ /* 0x000fc4000fffe1ff */
[----:B------:R-:W-:-:S03]  /*16f0*/  USHF.R.U32.HI UR8, URZ, UR9, UR8 ;  /* 0x00000009ff087299 */ /* 0x000fc60008011608 */
[----:B------:R-:W-:Y:S01]  /*1700*/  @!UP0 UMOV UR7, UR13 ;  /* 0x0000000d00078c82 */ /* 0x000fe20008000000 */
[----:B------:R-:W-:Y:S02]  /*1710*/  UIMAD UR30, UR18, UR10, UR30 ;  /* 0x0000000a121e72a4 */ /* 0x000fe4000f8e021e */
[----:B------:R-:W-:Y:S02]  /*1720*/  USEL UR8, UR4, UR8, !UP2 ;  /* 0x0000000804087287 */ /* 0x000fe4000d000000 */
[----:B------:R-:W-:Y:S02]  /*1730*/  @!UP0 USHF.R.U32.HI UR7, URZ, UR9, UR7 ;  /* 0x00000009ff078299 */ /* 0x000fe40008011607 */
[----:B------:R-:W-:Y:S02]  /*1740*/  UIADD3 UR9, UPT, UPT, -UR8, URZ, URZ ;  /* 0x000000ff08097290 */ /* 0x000fe4000fffe1ff */
[----:B------:R-:W-:Y:S02]  /*1750*/  @!UP0 USEL UR7, UR5, UR7, !UP2 ;  /* 0x0000000705078287 */ /* 0x000fe4000d000000 */
[----:B------:R-:W-:-:S02]  /*1760*/  UIMAD UR9, UR21, UR9, UR4 ;  /* 0x00000009150972a4 */ /* 0x000fc4000f8e0204 */
[----:B------:R-:W-:Y:S02]  /*1770*/  @!UP0 UIADD3 UR8, UPT, UPT, UR8, -UR7, URZ ;  /* 0x8000000708088290 */ /* 0x000fe4000fffe0ff */
[----:B------:R-:W-:Y:S02]  /*1780*/  @!UP0 UIMAD UR6, UR9, UR6, UR7 ;  /* 0x00000006090682a4 */ /* 0x000fe4000f8e0207 */
[----:B------:R-:W-:Y:S02]  /*1790*/  @!UP0 UIMAD UR4, UR8, UR21, UR5 ;  /* 0x00000015080482a4 */ /* 0x000fe4000f8e0205 */
[----:B------:R-:W-:Y:S02]  /*17a0*/  UIMAD UR20, UR25, UR20, UR28 ;  /* 0x00000014191472a4 */ /* 0x000fe4000f8e021c */
[----:B------:R-:W-:Y:S01]  /*17b0*/  UIMAD UR30, UR4, UR18, UR30 ;  /* 0x00000012041e72a4 */ /* 0x000fe2000f8e021e */
[----:B------:R-:W-:Y:S02]  /*17c0*/  @!UP0 UMOV UR5, UR6 ;  /* 0x0000000600058c82 */ /* 0x000fe40008000000 */
[----:B------:R-:W-:-:S12]  /*17d0*/  UIMAD UR20, UR5, UR25, UR20 ;  /* 0x00000019051472a4 */ /* 0x000fd8000f8e0214 */
.L_x_19:
[----:B------:R-:W-:Y:S02]  /*17e0*/  UISETP.NE.AND UP2, UPT, UR26, 0x1, UPT ;  /* 0x000000011a00788c */ /* 0x000fe4000bf45270 */
[----:B------:R-:W-:Y:S02]  /*17f0*/  UISETP.NE.AND UP0, UPT, UR22, 0x2, UPT ;  /* 0x000000021600788c */ /* 0x000fe4000bf05270 */
[----:B------:R-:W-:Y:S02]  /*1800*/  ULOP3.LUT UR24, UR24, 0xc00, URZ, 0xc0, !UPT ;  /* 0x00000c0018187892 */ /* 0x000fe4000f8ec0ff */
[----:B------:R-:W-:-:S03]  /*1810*/  USHF.L.U32 UR21, UR27, UR23, URZ ;  /* 0x000000171b157299 */ /* 0x000fc600080006ff */
[----:B------:R-:W-:Y:S09]  /*1820*/  BRA.U UP2, `(.L_x_20) ;  /* 0x0000000102407547 */ /* 0x000ff2000b800000 */
[----:B------:R-:W2:Y:S01]  /*1830*/  LDCU.128 UR8, c[0x0][0xb10] ;  /* 0x00016200ff0877ac */ /* 0x000ea20008000c00 */
[----:B------:R-:W3:Y:S01]  /*1840*/  LDCU UR12, c[0x0][0xb0c] ;  /* 0x00016180ff0c77ac */ /* 0x000ee20008000800 */
[----:B------:R-:W4:Y:S01]  /*1850*/  LDCU UR13, c[0x0][0xb20] ;  /* 0x00016400ff0d77ac */ /* 0x000f220008000800 */
[----:B--2---:R-:W-:Y:S02]  /*1860*/  UIMAD.WIDE.U32 UR4, UR20, UR8, URZ ;  /* 0x00000008140472a5 */ /* 0x004fe4000f8e00ff */
[----:B------:R-:W-:Y:S02]  /*1870*/  UIMAD.WIDE.U32 UR6, UR30, UR11, URZ ;  /* 0x0000000b1e0672a5 */ /* 0x000fe4000f8e00ff */
[----:B---3--:R-:W-:Y:S02]  /*1880*/  UISETP.NE.AND UP2, UPT, UR12, 0x1, UPT ;  /* 0x000000010c00788c */ /* 0x008fe4000bf45270 */
[----:B------:R-:W-:-:S03]  /*1890*/  USHF.R.U32.HI UR5, URZ, UR9, UR5 ;  /* 0x00000009ff057299 */ /* 0x000fc60008011605 */
[----:B------:R-:W-:Y:S01]  /*18a0*/  UMOV UR4, UR7 ;  /* 0x0000000700047c82 */ /* 0x000fe20008000000 */
[----:B------:R-:W-:Y:S02]  /*18b0*/  USEL UR5, UR20, UR5, !UP2 ;  /* 0x0000000514057287 */ /* 0x000fe4000d000000 */
[----:B------:R-:W-:Y:S02]  /*18c0*/  UISETP.NE.AND UP2, UPT, UR10, 0x1, UPT ;  /* 0x000000010a00788c */ /* 0x000fe4000bf45270 */
[----:B----4-:R-:W-:-:S04]  /*18d0*/  USHF.R.U32.HI UR4, URZ, UR13, UR4 ;  /* 0x0000000dff047299 */ /* 0x010fc80008011604 */
[----:B------:R-:W-:-:S04]  /*18e0*/  USEL UR4, UR30, UR4, !UP2 ;  /* 0x000000041e047287 */ /* 0x000fc8000d000000 */
[----:B------:R-:W-:Y:S02]  /*18f0*/  UIADD3 UR6, UPT, UPT, -UR4, UR5, URZ ;  /* 0x0000000504067290 */ /* 0x000fe4000fffe1ff */
[----:B------:R-:W-:Y:S02]  /*1900*/  UIADD3 UR4, UPT, UPT, UR4, -UR5, URZ ;  /* 0x8000000504047290 */ /* 0x000fe4000fffe0ff */
[----:B------:R-:W-:Y:S02]  /*1910*/  UIMAD UR30, UR6, UR10, UR30 ;  /* 0x0000000a061e72a4 */ /* 0x000fe4000f8e021e */
[----:B------:R-:W-:-:S12]  /*1920*/  UIMAD UR20, UR4, UR12, UR20 ;  /* 0x0000000c041472a4 */ /* 0x000fd8000f8e0214 */
.L_x_20:
[----:B------:R-:W-:Y:S05]  /*1930*/  BRA.U !UP6, `(.L_x_21) ;  /* 0x000000010e0c7547 */ /* 0x000fea000b800000 */
[----:B------:R-:W-:Y:S01]  /*1940*/  UCGABAR_WAIT ;  /* 0x0000000000007dc7 */ /* 0x000fe20008000000 */
[----:B------:R-:W-:Y:S01]  /*1950*/  CCTL.IVALL ;  /* 0x00000000ff00798f */ /* 0x000fe20002000000 */
[----:B------:R-:W-:Y:S05]  /*1960*/  BRA `(.L_x_22) ;  /* 0x0000000000047947 */ /* 0x000fea0003800000 */
.L_x_21:
[----:B------:R-:W-:Y:S06]  /*1970*/  BAR.SYNC.DEFER_BLOCKING 0x0 ;  /* 0x0000000000007b1d */ /* 0x000fec0000010000 */
.L_x_22:
[----:B------:R-:W-:Y:S05]  /*1980*/  BRA.U UP0, `(.L_x_23) ;  /* 0x0000001900987547 */ /* 0x000fea000b800000 */
[----:B------:R-:W2:Y:S01]  /*1990*/  LDCU UR6, c[0x0][0x38c] ;  /* 0x00007180ff0677ac */ /* 0x000ea20008000800 */
[----:B------:R-:W-:Y:S01]  /*19a0*/  PLOP3.LUT P1, PT, PT, PT, UP4, 0x80, 0x8 ;  /* 0x000000000008781c */ /* 0x000fe20003f2f048 */
[----:B------:R-:W-:Y:S01]  /*19b0*/  IMAD.MOV.U32 R12, RZ, RZ, 0x1 ;  /* 0x00000001ff0c7424 */ /* 0x000fe200078e00ff */
[----:B------:R-:W-:Y:S01]  /*19c0*/  ISETP.NE.AND P2, PT, R0, RZ, P3 ;  /* 0x000000ff0000720c */ /* 0x000fe20001f45270 */
[----:B------:R-:W-:Y:S01]  /*19d0*/  UISETP.NE.AND UP1, UPT, UR22, URZ, UPT ;  /* 0x000000ff1600728c */ /* 0x000fe2000bf25270 */
[----:B------:R-:W-:Y:S02]  /*19e0*/  PLOP3.LUT P1, PT, P1, PT, PT, 0x8, 0x80 ;  /* 0x000000000080781c */ /* 0x000fe40000f2e170 */
[----:B------:R-:W-:Y:S01]  /*19f0*/  CS2R R10, SRZ ;  /* 0x00000000000a7805 */ /* 0x000fe2000001ff00 */
[----:B------:R-:W-:Y:S01]  /*1a00*/  IMAD.MOV.U32 R9, RZ, RZ, RZ ;  /* 0x000000ffff097224 */ /* 0x000fe200078e00ff */
[----:B------:R-:W3:Y:S01]  /*1a10*/  LDCU UR39, c[0x0][0x370] ;  /* 0x00006e00ff2777ac */ /* 0x000ee20008000800 */
[----:B------:R-:W-:Y:S01]  /*1a20*/  IMAD.MOV.U32 R8, RZ, RZ, 0x1 ;  /* 0x00000001ff087424 */ /* 0x000fe200078e00ff */
[----:B------:R-:W-:-:S02]  /*1a30*/  USHF.L.U32 UR48, UR28, 0x7, URZ ;  /* 0x000000071c307899 */ /* 0x000fc400080006ff */
[----:B------:R-:W-:Y:S01]  /*1a40*/  USEL UR25, UR43, 0x2, UP1 ;  /* 0x000000022b197887 */ /* 0x000fe20008800000 */
[----:B------:R-:W4:Y:S01]  /*1a50*/  LDCU.64 UR26, c[0x0][0x348] ;  /* 0x00006900ff1a77ac */ /* 0x000f220008000a00 */
[----:B--2---:R-:W-:Y:S02]  /*1a60*/  UIADD3 UR5, UPT, UPT, UR6, 0x3f, URZ ;  /* 0x0000003f06057890 */ /* 0x004fe4000fffe0ff */
[----:B------:R-:W-:Y:S02]  /*1a70*/  UIADD3 UR47, UPT, UPT, UR6, 0x7e, URZ ;  /* 0x0000007e062f7890 */ /* 0x000fe4000fffe0ff */
[----:B------:R-:W-:Y:S01]  /*1a80*/  USHF.R.S32.HI UR4, URZ, 0x1f, UR5 ;  /* 0x0000001fff047899 */ /* 0x000fe20008011405 */
[----:B------:R-:W2:Y:S03]  /*1a90*/  LDCU UR38, c[0x0][0x374] ;  /* 0x00006e80ff2677ac */ /* 0x000ea60008000800 */
[----:B------:R-:W-:-:S02]  /*1aa0*/  ULEA.HI UR4, UR4, UR5, URZ, 0x6 ;  /* 0x0000000504047291 */ /* 0x000fc4000f8f30ff */
[----:B------:R-:W-:Y:S02]  /*1ab0*/  USHF.L.U32 UR5, UR28, 0x6, URZ ;  /* 0x000000061c057899 */ /* 0x000fe400080006ff */
[----:B------:R-:W-:Y:S02]  /*1ac0*/  USHF.R.S32.HI UR41, URZ, 0x6, UR4 ;  /* 0x00000006ff297899 */ /* 0x000fe40008011404 */
[----:B------:R-:W-:Y:S02]  /*1ad0*/  UIADD3 UR4, UPT, UPT, UR6, -0x1, URZ ;  /* 0xffffffff06047890 */ /* 0x000fe4000fffe0ff */
[----:B------:R-:W-:Y:S02]  /*1ae0*/  UISETP.LT.U32.AND UP0, UPT, UR41, 0x10, UPT ;  /* 0x000000102900788c */ /* 0x000fe4000bf01070 */
[----:B------:R-:W-:Y:S02]  /*1af0*/  UISETP.GE.U32.AND UP2, UPT, UR4, -0x7f, UPT ;  /* 0xffffff810400788c */ /* 0x000fe4000bf46070 */
[----:B------:R-:W-:-:S02]  /*1b00*/  USEL UR40, UR41, 0x10, UP0 ;  /* 0x0000001029287887 */ /* 0x000fc40008000000 */
[----:B------:R-:W-:Y:S02]  /*1b10*/  ULOP3.LUT UR5, UR5, 0x40, URZ, 0xc0, !UPT ;  /* 0x0000004005057892 */ /* 0x000fe4000f8ec0ff */
[----:B------:R-:W-:Y:S02]  /*1b20*/  UIADD3 UR4, UPT, UPT, UR40, -0x1, URZ ;  /* 0xffffffff28047890 */ /* 0x000fe4000fffe0ff */
[----:B------:R-:W-:Y:S02]  /*1b30*/  ULEA.HI UR44, UR24, UR5, URZ, 0x1a ;  /* 0x00000005182c7291 */ /* 0x000fe4000f8fd0ff */
[----:B------:R-:W-:Y:S02]  /*1b40*/  UIADD3 UR45, UPT, UPT, UR41, -UR40, URZ ;  /* 0x80000028292d7290 */ /* 0x000fe4000fffe0ff */
[----:B------:R-:W-:Y:S01]  /*1b50*/  @UP2 UIADD3 UR4, UPT, UPT, UR40, URZ, URZ ;  /* 0x000000ff28042290 */ /* 0x000fe2000fffe0ff */
[----:B------:R-:W-:-:S03]  /*1b60*/  UMOV UR5, URZ ;  /* 0x000000ff00057c82 */ /* 0x000fc60008000000 */
[----:B------:R-:W-:Y:S02]  /*1b70*/  UIADD3 UR28, UPT, UPT, UR4, 0x1, URZ ;  /* 0x00000001041c7890 */ /* 0x000fe4000fffe0ff */
[----:B--234-:R-:W-:-:S12]  /*1b80*/  UIADD3 UR43, UPT, UPT, -UR4, URZ, URZ ;  /* 0x000000ff042b7290 */ /* 0x01cfd8000fffe1ff */
.L_x_43:
[----:B------:R-:W-:Y:S01]  /*1b90*/  UISETP.NE.AND UP0, UPT, UR46, URZ, UPT ;  /* 0x000000ff2e00728c */ /* 0x000fe2000bf05270 */
[----:B------:R-:W2:Y:S08]  /*1ba0*/  S2UR UR46, SR_CgaCtaId ;  /* 0x00000000002e79c3 */ /* 0x000eb00000008800 */
[----:B-1----:R-:W-:Y:S05]  /*1bb0*/  BRA.U UP0, `(.L_x_24) ;  /* 0x0000000100347547 */ /* 0x002fea000b800000 */
[----:B------:R-:W3:Y:S01]  /*1bc0*/  S2R R0, SR_CgaCtaId ;  /* 0x0000000000007919 */ /* 0x000ee20000008800 */
[----:B------:R-:W-:Y:S02]  /*1bd0*/  MOV R3, 0x400 ;  /* 0x0000040000037802 */ /* 0x000fe40000000f00 */
[----:B------:R-:W-:Y:S02]  /*1be0*/  SHF.L.U32 R2, R8, 0x1f, RZ ;  /* 0x0000001f08027819 */ /* 0x000fe400000006ff */
[----:B---3--:R-:W-:-:S05]  /*1bf0*/  LEA R0, R0, R3, 0x18 ;  /* 0x0000000300007211 */ /* 0x008fca00078ec0ff */
[----:B------:R-:W-:-:S04]  /*1c00*/  IMAD R3, R9, 0x8, R0 ;  /* 0x0000000809037824 */ /* 0x000fc800078e0200 */
[----:B------:R-:W3:Y:S02]  /*1c10*/  SYNCS.PHASECHK.TRANS64.TRYWAIT P0, [R3+URZ+0x1a0], R2 ;  /* 0x0001a002030075a7 */ /* 0x000ee400080011ff */
[----:B---3--:R-:W-:Y:S05]  /*1c20*/  @!P0 BRA `(.L_x_25) ;  /* 0x0000007c00148947 */ /* 0x008fea0003800000 */
.L_x_136:
[----:B------:R-:W-:Y:S01]  /*1c30*/  VIADD R9, R9, 0x1 ;  /* 0x0000000109097836 */ /* 0x000fe20000000000 */
[----:B------:R3:W-:Y:S04]  /*1c40*/  SYNCS.ARRIVE.TRANS64.A1T0 RZ, [R3+URZ+0x190], RZ ;  /* 0x000190ff03ff79a7 */ /* 0x0007e800081000ff */
[----:B------:R-:W-:-:S04]  /*1c50*/  ISETP.NE.AND P0, PT, R9, 0x2, PT ;  /* 0x000000020900780c */ /* 0x000fc80003f05270 */
[----:B------:R-:W-:Y:S02]  /*1c60*/  SEL R9, R9, RZ, P0 ;  /* 0x000000ff09097207 */ /* 0x000fe40000000000 */
[----:B---3--:R-:W-:-:S04]  /*1c70*/  SEL R3, RZ, 0x1, P0 ;  /* 0x00000001ff037807 */ /* 0x008fc80000000000 */
[----:B------:R-:W-:-:S07]  /*1c80*/  LOP3.LUT R8, R8, R3, RZ, 0x3c, !PT ;  /* 0x0000000308087212 */ /* 0x000fce00078e3cff */
.L_x_24:
[----:B------:R-:W-:Y:S01]  /*1c90*/  UMOV UR6, 0x400 ;  /* 0x0000040000067882 */ /* 0x000fe20000000000 */
[----:B------:R-:W-:Y:S01]  /*1ca0*/  SHF.L.U32 R0, R12, 0x1f, RZ ;  /* 0x0000001f0c007819 */ /* 0x000fe200000006ff */
[----:B--2---:R-:W-:Y:S02]  /*1cb0*/  ULEA UR6, UR46, UR6, 0x18 ;  /* 0x000000062e067291 */ /* 0x004fe4000f8ec0ff */
[----:B------:R-:W-:Y:S02]  /*1cc0*/  UISETP.GE.U32.AND UP0, UPT, UR47, 0x7f, UPT ;  /* 0x0000007f2f00788c */ /* 0x000fe4000bf06070 */
[----:B------:R-:W-:Y:S02]  /*1cd0*/  ULEA UR4, UR5, UR6, 0x3 ;  /* 0x0000000605047291 */ /* 0x000fe4000f8e18ff */
[----:B------:R-:W-:Y:S01]  /*1ce0*/  ULEA UR11, UR30, UR44, 0x7 ;  /* 0x0000002c1e0b7291 */ /* 0x000fe2000f8e38ff */
[----:B------:R-:W-:-:S06]  /*1cf0*/  UMOV UR7, URZ ;  /* 0x000000ff00077c82 */ /* 0x000fcc0008000000 */
[----:B------:R2:W3:Y:S01]  /*1d00*/  SYNCS.PHASECHK.TRANS64.TRYWAIT P0, [UR4+0x80], R0 ;  /* 0x00008000ff0075a7 */ /* 0x0004e20008001104 */
[----:B------:R-:W-:-:S04]  /*1d10*/  ULEA.HI UR4, UR20, UR20, URZ, 0x1 ;  /* 0x0000001414047291 */ /* 0x000fc8000f8f08ff */
[----:B------:R-:W-:-:S04]  /*1d20*/  USHF.L.U32 UR4, UR4, 0x7, URZ ;  /* 0x0000000704047899 */ /* 0x000fc800080006ff */
[----:B------:R-:W-:-:S04]  /*1d30*/  ULOP3.LUT UR35, UR4, 0xffffff00, URZ, 0xc0, !UPT ;  /* 0xffffff0004237892 */ /* 0x000fc8000f8ec0ff */
[----:B------:R-:W-:Y:S01]  /*1d40*/  ULOP3.LUT UR35, UR35, 0x80, UR48, 0xf8, !UPT ;  /* 0x0000008023237892 */ /* 0x000fe2000f8ef830 */
[----:B------:R-:W-:Y:S11]  /*1d50*/  BRA.U !UP0, `(.L_x_26) ;  /* 0x0000000108c47547 */ /* 0x000ff6000b800000 */
[----:B------:R-:W-:Y:S01]  /*1d60*/  UMOV UR13, UR43 ;  /* 0x0000002b000d7c82 */ /* 0x000fe20008000000 */
[----:B------:R-:W-:Y:S01]  /*1d70*/  UMOV UR4, UR5 ;  /* 0x0000000500047c82 */ /* 0x000fe20008000000 */
[----:B------:R-:W-:-:S05]  /*1d80*/  UMOV UR34, URZ ;  /* 0x000000ff00227c82 */ /* 0x000fca0008000000 */
.L_x_32:
[----:B------:R-:W-:Y:S01]  /*1d90*/  ULEA UR33, UR4, UR6, 0x3 ;  /* 0x0000000604217291 */ /* 0x000fe2000f8e18ff */
[----:B------:R-:W-:Y:S01]  /*1da0*/  @P3 MOV R2, 0x6000 ;  /* 0x0000600000023802 */ /* 0x000fe20000000f00 */
[----:B-1-34-:R-:W-:Y:S10]  /*1db0*/  @P0 BRA `(.L_x_27) ;  /* 0x00000000000c0947 */ /* 0x01aff40003800000 */
[----:B------:R-:W-:-:S04]  /*1dc0*/  SHF.L.U32 R3, R12, 0x1f, RZ ;  /* 0x0000001f0c037819 */ /* 0x000fc800000006ff */
[----:B------:R-:W3:Y:S02]  /*1dd0*/  SYNCS.PHASECHK.TRANS64.TRYWAIT P0, [UR33+0x80], R3 ;  /* 0x00008003ff0075a7 */ /* 0x000ee40008001121 */
[----:B---3--:R-:W-:Y:S05]  /*1de0*/  @!P0 BRA `(.L_x_28) ;  /* 0x0000007800b88947 */ /* 0x008fea0003800000 */
.L_x_27:
[----:B------:R3:W-:Y:S01]  /*1df0*/  @P3 SYNCS.ARRIVE.TRANS64 RZ, [UR33], R2 ;  /* 0x00000002ffff39a7 */ /* 0x0007e20008000021 */
[----:B------:R-:W-:Y:S02]  /*1e00*/  ULOP3.LUT UR5, UR25, 0x2, URZ, 0xfc, !UPT ;  /* 0x0000000219057892 */ /* 0x000fe4000f8efcff */
[----:B------:R-:W-:Y:S02]  /*1e10*/  UIADD3 UR13, UPT, UPT, UR13, 0x1, URZ ;  /* 0x000000010d0d7890 */ /* 0x000fe4000fffe0ff */
[----:B------:R-:W-:Y:S02]  /*1e20*/  UISETP.NE.AND UP0, UPT, UR5, 0x2, UPT ;  /* 0x000000020500788c */ /* 0x000fe4000bf05270 */
[----:B------:R-:W-:-:S07]  /*1e30*/  UISETP.NE.AND UP2, UPT, UR13, 0x1, UPT ;  /* 0x000000010d00788c */ /* 0x000fce000bf45270 */
[----:B------:R-:W-:Y:S05]  /*1e40*/  BRA.U UP0, `(.L_x_29) ;  /* 0x0000000100047547 */ /* 0x000fea000b800000 */
[----:B-1----:R-:W-:Y:S05]  /*1e50*/  BPT.TRAP 0x1 ;  /* 0x000000040000795c */ /* 0x002fea0000300000 */
.L_x_29:
[----:B------:R-:W-:Y:S04]  /*1e60*/  BSSY.RECONVERGENT B0, `(.L_x_30) ;  /* 0x0000003000007945 */ /* 0x000fe80003800200 */
[----:B------:R-:W-:Y:S05]  /*1e70*/  @!P2 BRA `(.L_x_31) ;  /* 0x000000000004a947 */ /* 0x000fea0003800000 */
[----:B-1----:R-:W-:Y:S05]  /*1e80*/  BPT.TRAP 0x1 ;  /* 0x000000040000795c */ /* 0x002fea0000300000 */
.L_x_31:
[----:B-1----:R-:W-:Y:S05]  /*1e90*/  BSYNC.RECONVERGENT B0 ;  /* 0x0000000000007941 */ /* 0x002fea0003800200 */
.L_x_30:
[----:B------:R-:W-:Y:S02]  /*1ea0*/  UIADD3 UR5, UPT, UPT, UR4, 0x1, URZ ;  /* 0x0000000104057890 */ /* 0x000fe4000fffe0ff */
[----:B------:R-:W-:Y:S02]  /*1eb0*/  ULEA UR32, UR4, UR6, 0xd ;  /* 0x0000000604207291 */ /* 0x000fe4000f8e68ff */
[----:B------:R-:W-:Y:S02]  /*1ec0*/  UISETP.NE.AND UP0, UPT, UR5, 0x10, UPT ;  /* 0x000000100500788c */ /* 0x000fe4000bf05270 */
[----:B------:R-:W-:Y:S02]  /*1ed0*/  UIADD3 UR16, UP1, UPT, UR26, 0x80, URZ ;  /* 0x000000801a107890 */ /* 0x000fe4000ff3e0ff */
[----:B------:R-:W-:Y:S02]  /*1ee0*/  USEL UR8, URZ, 0x1, UP0 ;  /* 0x00000001ff087887 */ /* 0x000fe40008000000 */
[----:B------:R-:W-:-:S02]  /*1ef0*/  USEL UR5, UR5, URZ, UP0 ;  /* 0x000000ff05057287 */ /* 0x000fc40008000000 */
[----:B------:R-:W-:Y:S02]  /*1f00*/  UIADD3 UR14, UP0, UPT, UR26, 0x180, URZ ;  /* 0x000001801a0e7890 */ /* 0x000fe4000ff1e0ff */
[----:B------:R-:W-:Y:S01]  /*1f10*/  LOP3.LUT R12, R12, UR8, RZ, 0x3c, !PT ;  /* 0x000000080c0c7c12 */ /* 0x000fe2000f8e3cff */
[----:B------:R-:W-:Y:S02]  /*1f20*/  ULEA UR8, UR4, UR24, 0xc ;  /* 0x0000001804087291 */ /* 0x000fe4000f8e60ff */
[----:B------:R-:W-:Y:S01]  /*1f30*/  ULEA UR7, UR5, UR6, 0x3 ;  /* 0x0000000605077291 */ /* 0x000fe2000f8e18ff */
[----:B--2---:R-:W-:Y:S01]  /*1f40*/  SHF.L.U32 R0, R12, 0x1f, RZ ;  /* 0x0000001f0c007819 */ /* 0x004fe200000006ff */
[----:B------:R-:W-:Y:S02]  /*1f50*/  ULOP3.LUT UR33, UR33, 0xfefffff8, URZ, 0xc0, !UPT ;  /* 0xfefffff821217892 */ /* 0x000fe4000f8ec0ff */
[----:B------:R-:W-:Y:S02]  /*1f60*/  UIADD3.X UR17, UPT, UPT, URZ, UR27, URZ, UP1, !UPT ;  /* 0x0000001bff117290 */ /* 0x000fe40008ffe4ff */
[----:B------:R-:W-:-:S02]  /*1f70*/  UIADD3 UR32, UPT, UPT, UR32, 0x8400, URZ ;  /* 0x0000840020207890 */ /* 0x000fc4000fffe0ff */
[----:B------:R-:W-:Y:S01]  /*1f80*/  UIADD3 UR8, UPT, UPT, UR6, 0x28400, UR8 ;  /* 0x0002840006087890 */ /* 0x000fe2000fffe008 */
[----:B------:R4:W1:Y:S01]  /*1f90*/  SYNCS.PHASECHK.TRANS64.TRYWAIT P0, [UR7+0x80], R0 ;  /* 0x00008000ff0075a7 */ /* 0x0008620008001107 */
[----:B------:R-:W-:Y:S02]  /*1fa0*/  UIADD3.X UR15, UPT, UPT, URZ, UR27, URZ, UP0, !UPT ;  /* 0x0000001bff0f7290 */ /* 0x000fe400087fe4ff */
[----:B------:R-:W-:Y:S01]  /*1fb0*/  UPRMT UR4, URZ, 0x5410, UR21 ;  /* 0x00005410ff047896 */ /* 0x000fe20008000015 */
[----:B------:R-:W-:Y:S01]  /*1fc0*/  UMOV UR18, 0x0 ;  /* 0x0000000000127882 */ /* 0x000fe20000000000 */
[----:B------:R-:W-:Y:S01]  /*1fd0*/  UMOV UR19, 0x10000000 ;  /* 0x1000000000137882 */ /* 0x000fe20000000000 */
[----:B------:R-:W-:Y:S01]  /*1fe0*/  UMOV UR10, UR34 ;  /* 0x00000022000a7c82 */ /* 0x000fe20008000000 */
[----:B------:R-:W-:Y:S01]  /*1ff0*/  UMOV UR12, UR36 ;  /* 0x00000024000c7c82 */ /* 0x000fe20008000000 */
[----:B------:R-:W-:Y:S01]  /*2000*/  UMOV UR9, UR33 ;  /* 0x0000002100097c82 */ /* 0x000fe20008000000 */
[----:B------:R2:W-:Y:S01]  /*2010*/  UTMALDG.3D.2CTA [UR32], [UR16], desc[UR18] ;  /* 0x00001220100075b4 */ /* 0x0005e20008211000 */
[----:B------:R-:W-:-:S02]  /*2020*/  UMOV UR7, UR28 ;  /* 0x0000001c00077c82 */ /* 0x000fc40008000000 */
[----:B------:R3:W-:Y:S01]  /*2030*/  UTMALDG.3D.MULTICAST.2CTA [UR8], [UR14], UR4, desc[UR18] ;  /* 0x000012080e0073b4 */ /* 0x0007e20008211804 */
[----:B--2---:R-:W-:Y:S01]  /*2040*/  UIADD3 UR34, UPT, UPT, UR34, 0x40, URZ ;  /* 0x0000004022227890 */ /* 0x004fe2000fffe0ff */
[----:B---3--:R-:W-:Y:S01]  /*2050*/  UMOV UR4, UR5 ;  /* 0x0000000500047c82 */ /* 0x008fe20008000000 */
[----:B------:R-:W-:Y:S10]  /*2060*/  BRA.U UP2, `(.L_x_32) ;  /* 0xfffffffd02487547 */ /* 0x000ff4000b83ffff */
.L_x_26:
[----:B------:R-:W-:Y:S01]  /*2070*/  ULEA UR4, UR5, UR6, 0x3 ;  /* 0x0000000605047291 */ /* 0x000fe2000f8e18ff */
[----:B--2-4-:R-:W-:Y:S01]  /*2080*/  SHF.L.U32 R0, R12, 0x1f, RZ ;  /* 0x0000001f0c007819 */ /* 0x014fe200000006ff */
[----:B------:R-:W-:Y:S01]  /*2090*/  @!P1 SYNCS.ARRIVE.TRANS64.A1T0 RZ, [UR6+0x128], RZ ;  /* 0x000128ffffff99a7 */ /* 0x000fe20008100006 */
[----:B------:R-:W-:-:S06]  /*20a0*/  UISETP.GT.AND UP0, UPT, UR41, UR40, UPT ;  /* 0x000000282900728c */ /* 0x000fcc000bf04270 */
[----:B-1-3--:R1:W2:Y:S03]  /*20b0*/  SYNCS.PHASECHK.TRANS64.TRYWAIT P0, [UR4+0x80], R0 ;  /* 0x00008000ff0075a7 */ /* 0x00a2a60008001104 */
[----:B------:R-:W-:Y:S05]  /*20c0*/  BRA.U !UP0, `(.L_x_33) ;  /* 0x0000000108c47547 */ /* 0x000fea000b800000 */
[----:B------:R-:W-:Y:S01]  /*20d0*/  UIADD3 UR13, UPT, UPT, UR45, UR7, URZ ;  /* 0x000000072d0d7290 */ /* 0x000fe2000fffe0ff */
[----:B------:R-:W-:-:S11]  /*20e0*/  UMOV UR4, UR5 ;  /* 0x0000000500047c82 */ /* 0x000fd60008000000 */
.L_x_39:
[----:B------:R-:W-:Y:S01]  /*20f0*/  ULEA UR17, UR4, UR6, 0x3 ;  /* 0x0000000604117291 */ /* 0x000fe2000f8e18ff */
[----:B--2---:R-:W-:Y:S01]  /*2100*/  @P3 MOV R2, 0x6000 ;  /* 0x0000600000023802 */ /* 0x004fe20000000f00 */
[----:B--2-4-:R-:W-:Y:S10]  /*2110*/  @P0 BRA `(.L_x_34) ;  /* 0x00000000000c0947 */ /* 0x014ff40003800000 */
[----:B------:R-:W-:-:S04]  /*2120*/  SHF.L.U32 R3, R12, 0x1f, RZ ;  /* 0x0000001f0c037819 */ /* 0x000fc800000006ff */
[----:B------:R-:W2:Y:S02]  /*2130*/  SYNCS.PHASECHK.TRANS64.TRYWAIT P0, [UR17+0x80], R3 ;  /* 0x00008003ff0075a7 */ /* 0x000ea40008001111 */
[----:B--2---:R-:W-:Y:S05]  /*2140*/  @!P0 BRA `(.L_x_35) ;  /* 0x0000007400f88947 */ /* 0x004fea0003800000 */
.L_x_34:
[----:B------:R2:W-:Y:S01]  /*2150*/  @P3 SYNCS.ARRIVE.TRANS64 RZ, [UR17], R2 ;  /* 0x00000002ffff39a7 */ /* 0x0005e20008000011 */
[----:B------:R-:W-:-:S04]  /*2160*/  ULOP3.LUT UR5, UR25, 0x2, URZ, 0xfc, !UPT ;  /* 0x0000000219057892 */ /* 0x000fc8000f8efcff */
[----:B------:R-:W-:-:S09]  /*2170*/  UISETP.NE.AND UP0, UPT, UR5, 0x2, UPT ;  /* 0x000000020500788c */ /* 0x000fd2000bf05270 */
[----:B------:R-:W-:Y:S05]  /*2180*/  BRA.U UP0, `(.L_x_36) ;  /* 0x0000000100047547 */ /* 0x000fea000b800000 */
[----:B------:R-:W-:Y:S05]  /*2190*/  BPT.TRAP 0x1 ;  /* 0x000000040000795c */ /* 0x000fea0000300000 */
.L_x_36:
[----:B------:R-:W-:Y:S04]  /*21a0*/  BSSY.RECONVERGENT B0, `(.L_x_37) ;  /* 0x0000003000007945 */ /* 0x000fe80003800200 */
[----:B------:R-:W-:Y:S05]  /*21b0*/  @!P2 BRA `(.L_x_38) ;  /* 0x000000000004a947 */ /* 0x000fea0003800000 */
[----:B------:R-:W-:Y:S05]  /*21c0*/  BPT.TRAP 0x1 ;  /* 0x000000040000795c */ /* 0x000fea0000300000 */
.L_x_38:
[----:B------:R-:W-:Y:S05]  /*21d0*/  BSYNC.RECONVERGENT B0 ;  /* 0x0000000000007941 */ /* 0x000fea0003800200 */
.L_x_37:
[----:B------:R-:W-:Y:S02]  /*21e0*/  UIADD3 UR5, UPT, UPT, UR4, 0x1, URZ ;  /* 0x0000000104057890 */ /* 0x000fe4000fffe0ff */
[----:B------:R-:W-:Y:S02]  /*21f0*/  USHF.L.U32 UR18, UR7, 0x6, URZ ;  /* 0x0000000607127899 */ /* 0x000fe400080006ff */
[----:B------:R-:W-:Y:S02]  /*2200*/  UISETP.NE.AND UP0, UPT, UR5, 0x10, UPT ;  /* 0x000000100500788c */ /* 0x000fe4000bf05270 */
[----:B------:R-:W-:Y:S02]  /*2210*/  UIADD3 UR7, UPT, UPT, UR7, 0x1, URZ ;  /* 0x0000000107077890 */ /* 0x000fe4000fffe0ff */
[----:B------:R-:W-:Y:S02]  /*2220*/  USEL UR9, URZ, 0x1, UP0 ;  /* 0x00000001ff097887 */ /* 0x000fe40008000000 */
[----:B------:R-:W-:-:S02]  /*2230*/  USEL UR5, UR5, URZ, UP0 ;  /* 0x000000ff05057287 */ /* 0x000fc40008000000 */
[----:B------:R-:W-:Y:S02]  /*2240*/  UIADD3 UR14, UP0, UPT, UR26, 0x180, URZ ;  /* 0x000001801a0e7890 */ /* 0x000fe4000ff1e0ff */
[----:B------:R-:W-:Y:S01]  /*2250*/  ULEA UR8, UR5, UR6, 0x3 ;  /* 0x0000000605087291 */ /* 0x000fe2000f8e18ff */
[----:B------:R-:W-:Y:S01]  /*2260*/  LOP3.LUT R12, R12, UR9, RZ, 0x3c, !PT ;  /* 0x000000090c0c7c12 */ /* 0x000fe2000f8e3cff */
[----:B------:R-:W-:Y:S02]  /*2270*/  ULEA UR16, UR4, UR6, 0xd ;  /* 0x0000000604107291 */ /* 0x000fe4000f8e68ff */
[----:B------:R-:W-:Y:S01]  /*2280*/  UIADD3 UR22, UP1, UPT, UR26, 0x80, URZ ;  /* 0x000000801a167890 */ /* 0x000fe2000ff3e0ff */
[----:B-1----:R-:W-:Y:S01]  /*2290*/  SHF.L.U32 R0, R12, 0x1f, RZ ;  /* 0x0000001f0c007819 */ /* 0x002fe200000006ff */
[----:B------:R-:W-:Y:S02]  /*22a0*/  UIADD3.X UR15, UPT, UPT, URZ, UR27, URZ, UP0, !UPT ;  /* 0x0000001bff0f7290 */ /* 0x000fe400087fe4ff */
[----:B------:R-:W-:Y:S01]  /*22b0*/  UISETP.NE.AND UP0, UPT, UR7, UR13, UPT ;  /* 0x0000000d0700728c */ /* 0x000fe2000bf05270 */
[----:B------:R3:W4:Y:S01]  /*22c0*/  SYNCS.PHASECHK.TRANS64.TRYWAIT P0, [UR8+0x80], R0 ;  /* 0x00008000ff0075a7 */ /* 0x0007220008001108 */
[----:B------:R-:W-:-:S02]  /*22d0*/  ULEA UR8, UR4, UR24, 0xc ;  /* 0x0000001804087291 */ /* 0x000fc4000f8e60ff */
[----:B------:R-:W-:Y:S02]  /*22e0*/  ULOP3.LUT UR17, UR17, 0xfefffff8, URZ, 0xc0, !UPT ;  /* 0xfefffff811117892 */ /* 0x000fe4000f8ec0ff */
[----:B------:R-:W-:Y:S02]  /*22f0*/  UIADD3 UR16, UPT, UPT, UR16, 0x8400, URZ ;  /* 0x0000840010107890 */ /* 0x000fe4000fffe0ff */
[----:B------:R-:W-:Y:S02]  /*2300*/  UIADD3.X UR23, UPT, UPT, URZ, UR27, URZ, UP1, !UPT ;  /* 0x0000001bff177290 */ /* 0x000fe40008ffe4ff */
[----:B------:R-:W-:Y:S02]  /*2310*/  UIADD3 UR8, UPT, UPT, UR6, 0x28400, UR8 ;  /* 0x0002840006087890 */ /* 0x000fe4000fffe008 */
[----:B------:R-:W-:Y:S01]  /*2320*/  UPRMT UR4, URZ, 0x5410, UR21 ;  /* 0x00005410ff047896 */ /* 0x000fe20008000015 */
[----:B------:R-:W-:Y:S01]  /*2330*/  UMOV UR30, 0x0 ;  /* 0x00000000001e7882 */ /* 0x000fe20000000000 */
[----:B------:R-:W-:Y:S01]  /*2340*/  UMOV UR31, 0x10000000 ;  /* 0x10000000001f7882 */ /* 0x000fe20000000000 */
[----:B------:R-:W-:Y:S01]  /*2350*/  UMOV UR19, UR35 ;  /* 0x0000002300137c82 */ /* 0x000fe20008000000 */
[----:B------:R-:W-:Y:S01]  /*2360*/  UMOV UR20, UR36 ;  /* 0x0000002400147c82 */ /* 0x000fe20008000000 */
[----:B------:R-:W-:Y:S01]  /*2370*/  UMOV UR12, UR36 ;  /* 0x00000024000c7c82 */ /* 0x000fe20008000000 */
[----:B------:R-:W-:Y:S01]  /*2380*/  UMOV UR9, UR17 ;  /* 0x0000001100097c82 */ /* 0x000fe20008000000 */
[----:B------:R-:W-:Y:S01]  /*2390*/  UMOV UR10, UR18 ;  /* 0x00000012000a7c82 */ /* 0x000fe20008000000 */
[----:B------:R-:W-:Y:S01]  /*23a0*/  UTMALDG.3D.2CTA [UR16], [UR22], desc[UR30] ;  /* 0x00001e10160075b4 */ /* 0x000fe20008211000 */
[----:B------:R1:W-:Y:S02]  /*23b0*/  UTMALDG.3D.MULTICAST.2CTA [UR8], [UR14], UR4, desc[UR30] ;  /* 0x00001e080e0073b4 */ /* 0x0003e40008211804 */
[----:B-1----:R-:W-:Y:S01]  /*23c0*/  UMOV UR4, UR5 ;  /* 0x0000000500047c82 */ /* 0x002fe20008000000 */
[----:B---3--:R-:W-:Y:S05]  /*23d0*/  BRA.U UP0, `(.L_x_39) ;  /* 0xfffffffd00447547 */ /* 0x008fea000b83ffff */
.L_x_33:
[C---:B------:R-:W-:Y:S01]  /*23e0*/  LEA R3, R11.reuse, UR6, 0x3 ;  /* 0x000000060b037c11 */ /* 0x040fe2000f8e18ff */
[----:B------:R-:W-:Y:S01]  /*23f0*/  NOP ;  /* 0x0000000000007918 */ /* 0x000fe20000000000 */
[----:B-1----:R-:W-:Y:S02]  /*2400*/  SHF.L.U32 R0, R10, 0x1f, RZ ;  /* 0x0000001f0a007819 */ /* 0x002fe400000006ff */
[----:B------:R-:W-:Y:S02]  /*2410*/  LEA R5, R11, UR6, 0x4 ;  /* 0x000000060b057c11 */ /* 0x000fe4000f8e20ff */
[----:B--2-4-:R-:W1:Y:S02]  /*2420*/  SYNCS.PHASECHK.TRANS64.TRYWAIT P0, [R3+URZ+0x130], R0 ;  /* 0x00013000030075a7 */ /* 0x014e6400080011ff */
[----:B-1----:R-:W-:Y:S05]  /*2430*/  @!P0 BRA `(.L_x_40) ;  /* 0x0000007400548947 */ /* 0x002fea0003800000 */
.L_x_139:
[----:B------:R-:W2:Y:S01]  /*2440*/  LDS.128 R4, [R5+0x1c0] ;  /* 0x0001c00005047984 */ /* 0x000ea20000000c00 */
[----:B------:R-:W-:Y:S01]  /*2450*/  UISETP.GE.AND UP0, UPT, UR42, 0x1, UPT ;  /* 0x000000012a00788c */ /* 0x000fe2000bf06270 */
[----:B------:R-:W-:Y:S01]  /*2460*/  @!PT LDS RZ, [RZ] ;  /* 0x00000000fffff984 */ /* 0x000fe20000000800 */
[----:B------:R-:W-:Y:S01]  /*2470*/  @!PT LDS RZ, [RZ] ;  /* 0x00000000fffff984 */ /* 0x000fe20000000800 */
[----:B------:R-:W-:Y:S01]  /*2480*/  @!PT LDS RZ, [RZ] ;  /* 0x00000000fffff984 */ /* 0x000fe20000000800 */
[----:B------:R-:W-:Y:S01]  /*2490*/  @!PT LDS RZ, [RZ] ;  /* 0x00000000fffff984 */ /* 0x000fe20000000800 */
[----:B------:R3:W-:Y:S06]  /*24a0*/  MEMBAR.ALL.CTA ;  /* 0x0000000000007992 */ /* 0x0007ec0000008000 */
[----:B---3--:R-:W3:Y:S01]  /*24b0*/  FENCE.VIEW.ASYNC.S ;  /* 0x00000000000073c6 */ /* 0x008ee20000000000 */
[----:B--2---:R-:W-:-:S13]  /*24c0*/  LOP3.LUT P0, RZ, R6, 0x1, RZ, 0xc0, !PT ;  /* 0x0000000106ff7812 */ /* 0x004fda000780c0ff */
[----:B---3--:R-:W-:Y:S01]  /*24d0*/  VOTEU.ANY UP1, P0 ;  /* 0x0000000000ff7886 */ /* 0x008fe20000020100 */
[----:B------:R-:W-:-:S13]  /*24e0*/  PLOP3.LUT P0, PT, PT, PT, UP1, 0x80, 0x8 ;  /* 0x000000000008781c */ /* 0x000fda0003f0f018 */
[----:B-1----:R-:W-:Y:S02]  /*24f0*/  @P0 LOP3.LUT R0, R5, 0xffff, RZ, 0xc0, !PT ;  /* 0x0000ffff05000812 */ /* 0x002fe400078ec0ff */
[----:B------:R-:W-:Y:S02]  /*2500*/  @P0 MOV R2, R4 ;  /* 0x0000000400020202 */ /* 0x000fe40000000f00 */
[----:B------:R-:W-:Y:S01]  /*2510*/  @P0 R2UR UR7, R0 ;  /* 0x00000000000702ca */ /* 0x000fe200000e0000 */
[----:B------:R-:W-:Y:S01]  /*2520*/  VIADD R0, R3, 0x140 ;  /* 0x0000014003007836 */ /* 0x000fe20000000000 */
[----:B------:R-:W-:Y:S02]  /*2530*/  @P0 SHF.R.U32.HI R4, RZ, 0x10, R5 ;  /* 0x00000010ff040819 */ /* 0x000fe40000011605 */
[----:B------:R-:W-:Y:S02]  /*2540*/  @P0 R2UR UR8, R2 ;  /* 0x00000000020802ca */ /* 0x000fe400000e0000 */
[----:B------:R-:W-:-:S02]  /*2550*/  PRMT R0, RZ, 0x654, R0 ;  /* 0x00000654ff007816 */ /* 0x000fc40000000000 */
[----:B------:R-:W-:Y:S02]  /*2560*/  @P0 R2UR UR4, R4 ;  /* 0x00000000040402ca */ /* 0x000fe400000e0000 */
[----:B------:R1:W-:Y:S03]  /*2570*/  SYNCS.ARRIVE.TRANS64.RED.A1T0 RZ, [R0+URZ], RZ ;  /* 0x000000ff00ff79a7 */ /* 0x0003e600081004ff */
[----:B------:R-:W-:-:S04]  /*2580*/  @UP1 UMOV UR29, UR7 ;  /* 0x00000007001d1c82 */ /* 0x000fc80008000000 */
[----:B------:R-:W-:-:S04]  /*2590*/  @UP1 UMOV UR37, UR8 ;  /* 0x0000000800251c82 */ /* 0x000fc80008000000 */
[----:B------:R-:W-:Y:S01]  /*25a0*/  @UP1 UMOV UR36, UR4 ;  /* 0x0000000400241c82 */ /* 0x000fe20008000000 */
[----:B------:R-:W-:Y:S05]  /*25b0*/  BRA.U !UP0, `(.L_x_41) ;  /* 0x0000000108d47547 */ /* 0x000fea000b800000 */
[----:B------:R-:W2:Y:S01]  /*25c0*/  LDCU.128 UR12, c[0x0][0xb10] ;  /* 0x00016200ff0c77ac */ /* 0x000ea20008000c00 */
[----:B------:R-:W3:Y:S01]  /*25d0*/  LDCU UR30, c[0x0][0xb20] ;  /* 0x00016400ff1e77ac */ /* 0x000ee20008000800 */
[----:B------:R-:W4:Y:S01]  /*25e0*/  LDCU UR20, c[0x0][0xb0c] ;  /* 0x00016180ff1477ac */ /* 0x000f220008000800 */
[----:B------:R-:W1:Y:S01]  /*25f0*/  LDCU.64 UR10, c[0x0][0xb28] ;  /* 0x00016500ff0a77ac */ /* 0x000e620008000a00 */
[----:B------:R-:W-:Y:S02]  /*2600*/  UISETP.NE.AND UP3, UPT, UR42, 0x1, UPT ;  /* 0x000000012a00788c */ /* 0x000fe4000bf65270 */
[----:B--2---:R-:W-:Y:S02]  /*2610*/  UIMAD.WIDE.U32 UR16, UR38, UR15, URZ ;  /* 0x0000000f261072a5 */ /* 0x004fe4000f8e00ff */
[----:B------:R-:W-:Y:S02]  /*2620*/  UIMAD.WIDE.U32 UR8, UR39, UR12, URZ ;  /* 0x0000000c270872a5 */ /* 0x000fe4000f8e00ff */
[----:B------:R-:W-:-:S02]  /*2630*/  UISETP.NE.AND UP0, UPT, UR14, 0x1, UPT ;  /* 0x000000010e00788c */ /* 0x000fc4000bf05270 */
[----:B------:R-:W-:Y:S01]  /*2640*/  UIMAD.WIDE.U32 UR22, UR29, UR15, URZ ;  /* 0x0000000f1d1672a5 */ /* 0x000fe2000f8e00ff */
[----:B------:R-:W-:Y:S02]  /*2650*/  UMOV UR16, UR17 ;  /* 0x0000001100107c82 */ /* 0x000fe40008000000 */
[----:B------:R-:W-:Y:S01]  /*2660*/  UMOV UR8, UR9 ;  /* 0x0000000900087c82 */ /* 0x000fe20008000000 */
[----:B---3--:R-:W-:Y:S02]  /*2670*/  USHF.R.U32.HI UR16, URZ, UR30, UR16 ;  /* 0x0000001eff107299 */ /* 0x008fe40008011610 */
[----:B----4-:R-:W-:Y:S02]  /*2680*/  UISETP.NE.AND UP2, UPT, UR20, 0x1, UPT ;  /* 0x000000011400788c */ /* 0x010fe4000bf45270 */
[----:B------:R-:W-:Y:S02]  /*2690*/  USHF.R.U32.HI UR8, URZ, UR13, UR8 ;  /* 0x0000000dff087299 */ /* 0x000fe40008011608 */
[----:B------:R-:W-:-:S02]  /*26a0*/  USEL UR7, UR38, UR16, !UP0 ;  /* 0x0000001026077287 */ /* 0x000fc4000c000000 */
[----:B------:R-:W-:Y:S02]  /*26b0*/  USEL UR8, UR39, UR8, !UP2 ;  /* 0x0000000827087287 */ /* 0x000fe4000d000000 */
[----:B-1----:R-:W-:Y:S01]  /*26c0*/  UIMAD.WIDE.U32 UR16, UR7, UR10, URZ ;  /* 0x0000000a071072a5 */ /* 0x002fe2000f8e00ff */
[----:B------:R-:W-:Y:S01]  /*26d0*/  UMOV UR4, UR23 ;  /* 0x0000001700047c82 */ /* 0x000fe20008000000 */
[----:B------:R-:W-:Y:S02]  /*26e0*/  UIMAD.WIDE.U32 UR18, UR37, UR12, URZ ;  /* 0x0000000c251272a5 */ /* 0x000fe4000f8e00ff */
[----:B------:R-:W-:-:S03]  /*26f0*/  UIMAD.WIDE.U32 UR22, UR8, UR10, URZ ;  /* 0x0000000a081672a5 */ /* 0x000fc6000f8e00ff */
[----:B------:R-:W-:Y:S01]  /*2700*/  UMOV UR16, UR17 ;  /* 0x0000001100107c82 */ /* 0x000fe20008000000 */
[----:B------:R-:W-:Y:S02]  /*2710*/  USHF.R.U32.HI UR4, URZ, UR30, UR4 ;  /* 0x0000001eff047299 */ /* 0x000fe40008011604 */
[----:B------:R-:W-:Y:S01]  /*2720*/  @UP3 USHF.R.U32.HI UR7, URZ, UR11, UR16 ;  /* 0x0000000bff073299 */ /* 0x000fe20008011610 */
[----:B------:R-:W-:Y:S01]  /*2730*/  UMOV UR18, UR19 ;  /* 0x0000001300127c82 */ /* 0x000fe20008000000 */
[----:B------:R-:W-:Y:S01]  /*2740*/  UMOV UR22, UR23 ;  /* 0x0000001700167c82 */ /* 0x000fe20008000000 */
[----:B------:R-:W-:Y:S02]  /*2750*/  USHF.R.U32.HI UR13, URZ, UR13, UR18 ;  /* 0x0000000dff0d7299 */ /* 0x000fe40008011612 */
[----:B------:R-:W-:Y:S02]  /*2760*/  USEL UR4, UR29, UR4, !UP0 ;  /* 0x000000041d047287 */ /* 0x000fe4000c000000 */
[----:B------:R-:W-:-:S02]  /*2770*/  @UP3 USHF.R.U32.HI UR8, URZ, UR11, UR22 ;  /* 0x0000000bff083299 */ /* 0x000fc40008011616 */
[----:B------:R-:W-:Y:S02]  /*2780*/  UIMAD UR9, UR42, UR7, URZ ;  /* 0x000000072a0972a4 */ /* 0x000fe4000f8e02ff */
[----:B------:R-:W-:Y:S02]  /*2790*/  USEL UR7, UR37, UR13, !UP2 ;  /* 0x0000000d25077287 */ /* 0x000fe4000d000000 */
[----:B------:R-:W-:Y:S02]  /*27a0*/  UIMAD UR12, UR42, UR8, URZ ;  /* 0x000000082a0c72a4 */ /* 0x000fe4000f8e02ff */
[----:B------:R-:W-:Y:S02]  /*27b0*/  UISETP.GE.AND UP0, UPT, UR4, UR9, UPT ;  /* 0x000000090400728c */ /* 0x000fe4000bf06270 */
[----:B------:R-:W-:Y:S02]  /*27c0*/  UIMAD.WIDE.U32 UR16, UR4, UR10, URZ ;  /* 0x0000000a041072a5 */ /* 0x000fe4000f8e00ff */
[----:B------:R-:W-:-:S02]  /*27d0*/  UISETP.GE.OR UP0, UPT, UR7, UR12, UP0 ;  /* 0x0000000c0700728c */ /* 0x000fc40008706670 */
[----:B------:R-:W-:Y:S02]  /*27e0*/  UIMAD.WIDE.U32 UR12, UR7, UR10, URZ ;  /* 0x0000000a070c72a5 */ /* 0x000fe4000f8e00ff */
[----:B------:R-:W-:Y:S01]  /*27f0*/  UIADD3 UR15, UPT, UPT, -UR4, URZ, URZ ;  /* 0x000000ff040f7290 */ /* 0x000fe2000fffe1ff */
[----:B------:R-:W-:Y:S01]  /*2800*/  UMOV UR10, UR17 ;  /* 0x00000011000a7c82 */ /* 0x000fe20008000000 */
[----:B------:R-:W-:Y:S02]  /*2810*/  UIADD3 UR12, UPT, UPT, -UR7, URZ, URZ ;  /* 0x000000ff070c7290 */ /* 0x000fe4000fffe1ff */
        /* <DEDUP_REMOVED lines=15> */
.L_x_41:
[----:B------:R-:W2:Y:S02]  /*2910*/  LDCU UR4, c[0x0][0xb30] ;  /* 0x00016600ff0477ac */ /* 0x000ea40008000800 */
[----:B--2---:R-:W-:-:S09]  /*2920*/  UISETP.NE.AND UP0, UPT, UR4, 0x1, UPT ;  /* 0x000000010400788c */ /* 0x004fd2000bf05270 */
[----:B------:R-:W-:Y:S05]  /*2930*/  BRA.U UP0, `(.L_x_42) ;  /* 0x0000000100447547 */ /* 0x000fea000b800000 */
[----:B------:R-:W2:Y:S01]  /*2940*/  LDCU.128 UR12, c[0x0][0xb10] ;  /* 0x00016200ff0c77ac */ /* 0x000ea20008000c00 */
[----:B------:R-:W3:Y:S01]  /*2950*/  LDCU UR16, c[0x0][0xb0c] ;  /* 0x00016180ff1077ac */ /* 0x000ee20008000800 */
[----:B------:R-:W4:Y:S01]  /*2960*/  LDCU UR17, c[0x0][0xb20] ;  /* 0x00016400ff1177ac */ /* 0x000f220008000800 */
[----:B--2---:R-:W-:Y:S02]  /*2970*/  UIMAD.WIDE.U32 UR10, UR37, UR12, URZ ;  /* 0x0000000c250a72a5 */ /* 0x004fe4000f8e00ff */
[----:B------:R-:W-:Y:S02]  /*2980*/  UIMAD.WIDE.U32 UR8, UR29, UR15, URZ ;  /* 0x0000000f1d0872a5 */ /* 0x000fe4000f8e00ff */
[----:B---3--:R-:W-:Y:S02]  /*2990*/  UISETP.NE.AND UP2, UPT, UR16, 0x1, UPT ;  /* 0x000000011000788c */ /* 0x008fe4000bf45270 */
[----:B------:R-:W-:Y:S01]  /*29a0*/  UISETP.NE.AND UP0, UPT, UR14, 0x1, UPT ;  /* 0x000000010e00788c */ /* 0x000fe2000bf05270 */
[----:B------:R-:W-:-:S02]  /*29b0*/  UMOV UR7, UR11 ;  /* 0x0000000b00077c82 */ /* 0x000fc40008000000 */
[----:B------:R-:W-:Y:S01]  /*29c0*/  UMOV UR4, UR9 ;  /* 0x0000000900047c82 */ /* 0x000fe20008000000 */
[----:B------:R-:W-:Y:S02]  /*29d0*/  USHF.R.U32.HI UR7, URZ, UR13, UR7 ;  /* 0x0000000dff077299 */ /* 0x000fe40008011607 */
[----:B----4-:R-:W-:Y:S02]  /*29e0*/  USHF.R.U32.HI UR4, URZ, UR17, UR4 ;  /* 0x00000011ff047299 */ /* 0x010fe40008011604 */
[----:B------:R-:W-:Y:S02]  /*29f0*/  USEL UR7, UR37, UR7, !UP2 ;  /* 0x0000000725077287 */ /* 0x000fe4000d000000 */
[----:B------:R-:W-:-:S04]  /*2a00*/  USEL UR4, UR29, UR4, !UP0 ;  /* 0x000000041d047287 */ /* 0x000fc8000c000000 */
[----:B------:R-:W-:Y:S02]  /*2a10*/  UIADD3 UR8, UPT, UPT, UR7, -UR4, URZ ;  /* 0x8000000407087290 */ /* 0x000fe4000fffe0ff */
[----:B------:R-:W-:Y:S02]  /*2a20*/  UIADD3 UR4, UPT, UPT, -UR7, UR4, URZ ;  /* 0x0000000407047290 */ /* 0x000fe4000fffe1ff */
[----:B------:R-:W-:Y:S02]  /*2a30*/  UIMAD UR29, UR8, UR14, UR29 ;  /* 0x0000000e081d72a4 */ /* 0x000fe4000f8e021d */
[----:B------:R-:W-:-:S12]  /*2a40*/  UIMAD UR37, UR4, UR16, UR37 ;  /* 0x00000010042572a4 */ /* 0x000fd8000f8e0225 */
.L_x_42:
[----:B------:R-:W-:Y:S01]  /*2a50*/  VIADD R11, R11, 0x1 ;  /* 0x000000010b0b7836 */ /* 0x000fe20000000000 */
[----:B------:R-:W-:Y:S01]  /*2a60*/  R2UR UR4, R142 ;  /* 0x000000008e0472ca */ /* 0x000fe200000e0000 */
[----:B------:R-:W-:Y:S01]  /*2a70*/  UIADD3 UR20, UPT, UPT, UR37, UR63, URZ ;  /* 0x0000003f25147290 */ /* 0x000fe2000fffe0ff */
[----:B------:R-:W-:Y:S02]  /*2a80*/  PLOP3.LUT P1, PT, PT, PT, PT, 0x80, 0x8 ;  /* 0x000000000008781c */ /* 0x000fe40003f2f070 */
[----:B------:R-:W-:-:S04]  /*2a90*/  ISETP.NE.AND P0, PT, R11, 0x2, PT ;  /* 0x000000020b00780c */ /* 0x000fc80003f05270 */
[----:B------:R-:W-:Y:S02]  /*2aa0*/  SEL R3, RZ, 0x1, P0 ;  /* 0x00000001ff037807 */ /* 0x000fe40000000000 */
[----:B------:R-:W-:Y:S02]  /*2ab0*/  SEL R11, R11, RZ, P0 ;  /* 0x000000ff0b0b7207 */ /* 0x000fe40000000000 */
[----:B------:R-:W-:Y:S01]  /*2ac0*/  LOP3.LUT R10, R10, R3, RZ, 0x3c, !PT ;  /* 0x000000030a0a7212 */ /* 0x000fe200078e3cff */
[----:B------:R-:W-:Y:S01]  /*2ad0*/  UIADD3 UR30, UPT, UPT, UR29, UR4, URZ ;  /* 0x000000041d1e7290 */ /* 0x000fe2000fffe0ff */
[----:B------:R-:W-:Y:S11]  /*2ae0*/  BRA.U UP1, `(.L_x_43) ;  /* 0xfffffff101287547 */ /* 0x000ff6000b83ffff */
[----:B------:R-:W-:Y:S01]  /*2af0*/  UIADD3 UR7, UPT, UPT, UR6, 0x80, URZ ;  /* 0x0000008006077890 */ /* 0x000fe2000fffe0ff */
[----:B------:R-:W-:-:S03]  /*2b00*/  SHF.L.U32 R3, R12, 0x1f, RZ ;  /* 0x0000001f0c037819 */ /* 0x000fc600000006ff */
[----:B------:R-:W-:-:S09]  /*2b10*/  ULEA UR4, UR5, UR7, 0x3 ;  /* 0x0000000705047291 */ /* 0x000fd2000f8e18ff */
[----:B------:R-:W2:Y:S02]  /*2b20*/  SYNCS.PHASECHK.TRANS64.TRYWAIT P0, [UR4], R3 ;  /* 0x00000003ff0075a7 */ /* 0x000ea40008001104 */
[----:B--2---:R-:W-:Y:S05]  /*2b30*/  @!P0 BRA `(.L_x_44) ;  /* 0x0000006c00a88947 */ /* 0x004fea0003800000 */
.L_x_141:
[----:B------:R-:W-:-:S04]  /*2b40*/  UIADD3 UR4, UPT, UPT, UR5, 0x1, URZ ;  /* 0x0000000105047890 */ /* 0x000fc8000fffe0ff */
[----:B------:R-:W-:-:S04]  /*2b50*/  UISETP.NE.AND UP0, UPT, UR4, 0x10, UPT ;  /* 0x000000100400788c */ /* 0x000fc8000bf05270 */
[----:B------:R-:W-:Y:S02]  /*2b60*/  USEL UR6, URZ, 0x1, UP0 ;  /* 0x00000001ff067887 */ /* 0x000fe40008000000 */
[----:B------:R-:W-:-:S04]  /*2b70*/  USEL UR4, UR4, URZ, UP0 ;  /* 0x000000ff04047287 */ /* 0x000fc80008000000 */
[----:B------:R-:W-:Y:S01]  /*2b80*/  ULEA UR5, UR4, UR7, 0x3 ;  /* 0x0000000704057291 */ /* 0x000fe2000f8e18ff */
[----:B------:R-:W-:-:S04]  /*2b90*/  LOP3.LUT R2, R12, UR6, RZ, 0x3c, !PT ;  /* 0x000000060c027c12 */ /* 0x000fc8000f8e3cff */
[----:B-1----:R-:W-:-:S04]  /*2ba0*/  SHF.L.U32 R3, R2, 0x1f, RZ ;  /* 0x0000001f02037819 */ /* 0x002fc800000006ff */
[----:B------:R-:W1:Y:S02]  /*2bb0*/  SYNCS.PHASECHK.TRANS64.TRYWAIT P0, [UR5], R3 ;  /* 0x00000003ff0075a7 */ /* 0x000e640008001105 */
[----:B-1----:R-:W-:Y:S05]  /*2bc0*/  @!P0 BRA `(.L_x_45) ;  /* 0x0000006c009c8947 */ /* 0x002fea0003800000 */
.L_x_143:
        /* <DEDUP_REMOVED lines=9> */
.L_x_145:
        /* <DEDUP_REMOVED lines=9> */
.L_x_147:
        /* <DEDUP_REMOVED lines=9> */
.L_x_149:
        /* <DEDUP_REMOVED lines=9> */
.L_x_151:
        /* <DEDUP_REMOVED lines=9> */
.L_x_153:
        /* <DEDUP_REMOVED lines=9> */
.L_x_155:
        /* <DEDUP_REMOVED lines=9> */
.L_x_157:
        /* <DEDUP_REMOVED lines=9> */
.L_x_159:
        /* <DEDUP_REMOVED lines=9> */
.L_x_161:
        /* <DEDUP_REMOVED lines=9> */
.L_x_163:
        /* <DEDUP_REMOVED lines=9> */
.L_x_165:
        /* <DEDUP_REMOVED lines=9> */
.L_x_167:
        /* <DEDUP_REMOVED lines=9> */
.L_x_169:
[----:B------:R-:W-:-:S04]  /*3320*/  UIADD3 UR4, UPT, UPT, UR4, 0x1, URZ ;  /* 0x0000000104047890 */ /* 0x000fc8000fffe0ff */
[----:B------:R-:W-:-:S04]  /*3330*/  UISETP.NE.AND UP0, UPT, UR4, 0x10, UPT ;  /* 0x000000100400788c */ /* 0x000fc8000bf05270 */
[----:B------:R-:W-:Y:S02]  /*3340*/  USEL UR5, URZ, 0x1, UP0 ;  /* 0x00000001ff057887 */ /* 0x000fe40008000000 */
[----:B------:R-:W-:-:S04]  /*3350*/  USEL UR4, UR4, URZ, UP0 ;  /* 0x000000ff04047287 */ /* 0x000fc80008000000 */
[----:B------:R-:W-:Y:S01]  /*3360*/  ULEA UR4, UR4, UR7, 0x3 ;  /* 0x0000000704047291 */ /* 0x000fe2000f8e18ff */
[----:B-1----:R-:W-:-:S04]  /*3370*/  LOP3.LUT R3, R2, UR5, RZ, 0x3c, !PT ;  /* 0x0000000502037c12 */ /* 0x002fc8000f8e3cff */
[----:B------:R-:W-:Y:S01]  /*3380*/  SHF.L.U32 R3, R3, 0x1f, RZ ;  /* 0x0000001f03037819 */ /* 0x000fe200000006ff */
[----:B------:R-:W-:-:S07]  /*3390*/  IMAD.U32 R0, RZ, RZ, UR4 ;  /* 0x00000004ff007e24 */ /* 0x000fce000f8e00ff */
.L_x_59:
[----:B-1----:R1:W2:Y:S02]  /*33a0*/  SYNCS.PHASECHK.TRANS64.TRYWAIT P0, [R0+URZ], R3 ;  /* 0x00000003000075a7 */ /* 0x0022a400080011ff */
[----:B--2---:R-:W-:Y:S05]  /*33b0*/  @!P0 NANOSLEEP.SYNCS 0x989680 ;  /* 0x009896800000895d */ /* 0x004fea0003900000 */
[----:B------:R-:W2:Y:S02]  /*33c0*/  @!P0 SYNCS.PHASECHK.TRANS64 P0, [R0+URZ], R3 ;  /* 0x00000003000085a7 */ /* 0x000ea400080010ff */
[----:B--2---:R-:W-:Y:S05]  /*33d0*/  @P0 EXIT ;  /* 0x000000000000094d */ /* 0x004fea0003800000 */
[----:B------:R-:W-:Y:S05]  /*33e0*/  BRA `(.L_x_59) ;  /* 0xfffffffc00ec7947 */ /* 0x000fea000383ffff */
.L_x_23:
[----:B------:R-:W-:-:S04]  /*33f0*/  UISETP.NE.AND UP0, UPT, UR46, URZ, UPT ;  /* 0x000000ff2e00728c */ /* 0x000fc8000bf05270 */
[----:B------:R-:W-:-:S09]  /*3400*/  UISETP.NE.OR UP0, UPT, UR22, 0x1, UP0 ;  /* 0x000000011600788c */ /* 0x000fd20008705670 */
[----:B------:R-:W-:Y:S05]  /*3410*/  BRA.U UP0, `(.L_x_60) ;  /* 0x0000000500487547 */ /* 0x000fea000b800000 */
[----:B------:R-:W-:Y:S01]  /*3420*/  ISETP.GE.U32.AND P2, PT, R0, 0x8, PT ;  /* 0x000000080000780c */ /* 0x000fe20003f46070 */
[----:B------:R-:W-:Y:S01]  /*3430*/  IMAD.MOV.U32 R12, RZ, RZ, 0x1 ;  /* 0x00000001ff0c7424 */ /* 0x000fe200078e00ff */
[----:B------:R-:W-:Y:S02]  /*3440*/  CS2R R10, SRZ ;  /* 0x00000000000a7805 */ /* 0x000fe4000001ff00 */
[----:B------:R-:W-:Y:S01]  /*3450*/  CS2R R8, SRZ ;  /* 0x0000000000087805 */ /* 0x000fe2000001ff00 */
[----:B------:R-:W-:Y:S01]  /*3460*/  UMOV UR6, 0x400 ;  /* 0x0000040000067882 */ /* 0x000fe20000000000 */
[----:B------:R-:W-:Y:S01]  /*3470*/  UMOV UR5, URZ ;  /* 0x000000ff00057c82 */ /* 0x000fe20008000000 */
[----:B------:R-:W-:-:S12]  /*3480*/  ULEA UR6, UR46, UR6, 0x18 ;  /* 0x000000062e067291 */ /* 0x000fd8000f8ec0ff */
.L_x_64:
[----:B------:R-:W-:Y:S02]  /*3490*/  LEA R2, R8, UR6, 0x3 ;  /* 0x0000000608027c11 */ /* 0x000fe4000f8e18ff */
[----:B------:R-:W-:-:S03]  /*34a0*/  SHF.L.U32 R5, R9, 0x1f, RZ ;  /* 0x0000001f09057819 */ /* 0x000fc600000006ff */
[----:B------:R-:W-:Y:S01]  /*34b0*/  VIADD R4, R2, 0x1a0 ;  /* 0x000001a002047836 */ /* 0x000fe20000000000 */
[----:B------:R-:W2:Y:S02]  /*34c0*/  SYNCS.PHASECHK.TRANS64.TRYWAIT P0, [R2+URZ+0x190], R5 ;  /* 0x00019005020075a7 */ /* 0x000ea400080011ff */
[----:B--2---:R-:W-:Y:S05]  /*34d0*/  @!P0 BRA `(.L_x_61) ;  /* 0x0000006800a88947 */ /* 0x004fea0003800000 */
.L_x_170:
[----:B------:R-:W-:Y:S01]  /*34e0*/  ULEA UR4, UR5, UR6, 0x3 ;  /* 0x0000000605047291 */ /* 0x000fe2000f8e18ff */
[----:B------:R-:W-:Y:S02]  /*34f0*/  PRMT R4, RZ, 0x654, R4 ;  /* 0x00000654ff047816 */ /* 0x000fe40000000004 */
[----:B--2---:R-:W-:Y:S01]  /*3500*/  SHF.L.U32 R5, R12, 0x1f, RZ ;  /* 0x0000001f0c057819 */ /* 0x004fe200000006ff */
[----:B------:R-:W-:Y:S01]  /*3510*/  UIADD3 UR7, UPT, UPT, UR4, 0x130, URZ ;  /* 0x0000013004077890 */ /* 0x000fe2000fffe0ff */
[----:B------:R2:W-:Y:S05]  /*3520*/  SYNCS.ARRIVE.TRANS64.RED.A1T0 RZ, [R4+URZ], RZ ;  /* 0x000000ff04ff79a7 */ /* 0x0005ea00081004ff */
[----:B------:R-:W-:Y:S01]  /*3530*/  IMAD.U32 R7, RZ, RZ, UR7 ;  /* 0x00000007ff077e24 */ /* 0x000fe2000f8e00ff */
[----:B------:R-:W3:Y:S04]  /*3540*/  SYNCS.PHASECHK.TRANS64.TRYWAIT P0, [UR4+0x140], R5 ;  /* 0x00014005ff0075a7 */ /* 0x000ee80008001104 */
[----:B------:R-:W-:Y:S01]  /*3550*/  PRMT R6, R0, 0x654, R7 ;  /* 0x0000065400067816 */ /* 0x000fe20000000007 */
[----:B--2---:R-:W-:Y:S01]  /*3560*/  @!P2 IMAD.MOV.U32 R4, RZ, RZ, 0x10 ;  /* 0x00000010ff04a424 */ /* 0x004fe200078e00ff */
[----:B---3--:R-:W-:Y:S06]  /*3570*/  @!P0 BRA `(.L_x_62) ;  /* 0x0000006800948947 */ /* 0x008fec0003800000 */
.L_x_172:
[----:B------:R-:W-:Y:S01]  /*3580*/  ULEA UR8, UR5, UR6, 0x4 ;  /* 0x0000000605087291 */ /* 0x000fe2000f8e20ff */
[----:B------:R-:W-:Y:S01]  /*3590*/  SEL R3, R6, R3, !P2 ;  /* 0x0000000306037207 */ /* 0x000fe20005000000 */
[----:B------:R-:W-:Y:S01]  /*35a0*/  UIADD3 UR9, UPT, UPT, UR4, 0x130, URZ ;  /* 0x0000013004097890 */ /* 0x000fe2000fffe0ff */
[----:B--2---:R-:W-:Y:S01]  /*35b0*/  LEA R2, R11, UR6, 0x3 ;  /* 0x000000060b027c11 */ /* 0x004fe2000f8e18ff */
[----:B------:R-:W-:Y:S01]  /*35c0*/  UIADD3 UR8, UPT, UPT, UR8, 0x1c0, URZ ;  /* 0x000001c008087890 */ /* 0x000fe2000fffe0ff */
[----:B------:R-:W-:Y:S01]  /*35d0*/  SHF.L.U32 R5, R10, 0x1f, RZ ;  /* 0x0000001f0a057819 */ /* 0x000fe200000006ff */
[----:B------:R2:W-:Y:S01]  /*35e0*/  @!P2 SYNCS.ARRIVE.TRANS64.RED RZ, [R3+URZ], R4 ;  /* 0x0000000403ffa9a7 */ /* 0x0005e200080004ff */
[----:B------:R-:W-:Y:S01]  /*35f0*/  UIADD3 UR4, UPT, UPT, UR5, 0x1, URZ ;  /* 0x0000000105047890 */ /* 0x000fe2000fffe0ff */
[----:B------:R-:W-:-:S03]  /*3600*/  VIADD R8, R8, 0x1 ;  /* 0x0000000108087836 */ /* 0x000fc60000000000 */
[----:B------:R-:W-:Y:S02]  /*3610*/  UISETP.NE.AND UP0, UPT, UR4, 0x2, UPT ;  /* 0x000000020400788c */ /* 0x000fe4000bf05270 */
[----:B------:R-:W-:Y:S06]  /*3620*/  UGETNEXTWORKID.BROADCAST [UR8], [UR9] ;  /* 0x00000000080073ca */ /* 0x000fec0008000100 */
[----:B------:R-:W-:Y:S01]  /*3630*/  USEL UR7, URZ, 0x1, UP0 ;  /* 0x00000001ff077887 */ /* 0x000fe20008000000 */
[----:B------:R-:W-:Y:S01]  /*3640*/  ISETP.NE.AND P0, PT, R8, 0x2, PT ;  /* 0x000000020800780c */ /* 0x000fe20003f05270 */
[----:B------:R-:W-:Y:S01]  /*3650*/  USEL UR5, UR4, URZ, UP0 ;  /* 0x000000ff04057287 */ /* 0x000fe20008000000 */
[----:B------:R-:W3:Y:S03]  /*3660*/  SYNCS.PHASECHK.TRANS64.TRYWAIT P1, [R2+URZ+0x130], R5 ;  /* 0x00013005020075a7 */ /* 0x000ee600080211ff */
[----:B------:R-:W-:Y:S01]  /*3670*/  LOP3.LUT R12, R12, UR7, RZ, 0x3c, !PT ;  /* 0x000000070c0c7c12 */ /* 0x000fe2000f8e3cff */
[----:B--23--:R-:W-:Y:S07]  /*3680*/  @!P1 BRA `(.L_x_63) ;  /* 0x0000006800689947 */ /* 0x00cfee0003800000 */
.L_x_173:
[C---:B------:R-:W-:Y:S01]  /*3690*/  LEA R4, R11.reuse, UR6, 0x4 ;  /* 0x000000060b047c11 */ /* 0x040fe2000f8e20ff */
[----:B--2---:R-:W-:Y:S01]  /*36a0*/  VIADD R2, R2, 0x140 ;  /* 0x0000014002027836 */ /* 0x004fe20000000000 */
[----:B------:R-:W-:Y:S01]  /*36b0*/  SEL R8, R8, RZ, P0 ;  /* 0x000000ff08087207 */ /* 0x000fe20000000000 */
[----:B------:R-:W-:-:S03]  /*36c0*/  VIADD R11, R11, 0x1 ;  /* 0x000000010b0b7836 */ /* 0x000fc60000000000 */
[----:B------:R-:W2:Y:S01]  /*36d0*/  LDS.128 R4, [R4+0x1c0] ;  /* 0x0001c00004047984 */ /* 0x000ea20000000c00 */
[----:B------:R-:W-:Y:S02]  /*36e0*/  PRMT R2, RZ, 0x654, R2 ;  /* 0x00000654ff027816 */ /* 0x000fe40000000002 */
[C---:B------:R-:W-:Y:S01]  /*36f0*/  ISETP.NE.AND P1, PT, R11.reuse, 0x2, PT ;  /* 0x000000020b00780c */ /* 0x040fe20003f25270 */
[----:B------:R-:W-:Y:S01]  /*3700*/  @!PT LDS RZ, [RZ] ;  /* 0x00000000fffff984 */ /* 0x000fe20000000800 */
[----:B------:R-:W-:Y:S01]  /*3710*/  @!PT LDS RZ, [RZ] ;  /* 0x00000000fffff984 */ /* 0x000fe20000000800 */
[----:B------:R-:W-:Y:S01]  /*3720*/  @!PT LDS RZ, [RZ] ;  /* 0x00000000fffff984 */ /* 0x000fe20000000800 */
[----:B------:R-:W-:Y:S01]  /*3730*/  @!PT LDS RZ, [RZ] ;  /* 0x00000000fffff984 */ /* 0x000fe20000000800 */
[----:B------:R3:W-:Y:S06]  /*3740*/  MEMBAR.ALL.CTA ;  /* 0x0000000000007992 */ /* 0x0007ec0000008000 */
[----:B---3--:R-:W3:Y:S01]  /*3750*/  FENCE.VIEW.ASYNC.S ;  /* 0x00000000000073c6 */ /* 0x008ee20000000000 */
[----:B------:R-:W-:Y:S01]  /*3760*/  SEL R11, R11, RZ, P1 ;  /* 0x000000ff0b0b7207 */ /* 0x000fe20000800000 */
[----:B---3--:R3:W-:Y:S01]  /*3770*/  SYNCS.ARRIVE.TRANS64.RED.A1T0 RZ, [R2+URZ], RZ ;  /* 0x000000ff02ff79a7 */ /* 0x0087e200081004ff */
[----:B--2---:R-:W-:-:S02]  /*3780*/  LOP3.LUT P3, RZ, R6, 0x1, RZ, 0xc0, !PT ;  /* 0x0000000106ff7812 */ /* 0x004fc4000786c0ff */
[----:B------:R-:W-:-:S04]  /*3790*/  SEL R5, RZ, 0x1, P1 ;  /* 0x00000001ff057807 */ /* 0x000fc80000800000 */
[----:B------:R-:W-:Y:S02]  /*37a0*/  LOP3.LUT R10, R10, R5, RZ, 0x3c, !PT ;  /* 0x000000050a0a7212 */ /* 0x000fe400078e3cff */
[----:B---3--:R-:W-:-:S04]  /*37b0*/  SEL R2, RZ, 0x1, P0 ;  /* 0x00000001ff027807 */ /* 0x008fc80000000000 */
[----:B------:R-:W-:Y:S01]  /*37c0*/  LOP3.LUT R9, R9, R2, RZ, 0x3c, !PT ;  /* 0x0000000209097212 */ /* 0x000fe200078e3cff */
[----:B------:R-:W-:Y:S06]  /*37d0*/  @P3 BRA `(.L_x_64) ;  /* 0xfffffffc002c3947 */ /* 0x000fec000383ffff */
[----:B------:R-:W-:Y:S01]  /*37e0*/  ULEA UR4, UR5, UR6, 0x3 ;  /* 0x0000000605047291 */ /* 0x000fe2000f8e18ff */
[----:B------:R-:W-:-:S08]  /*37f0*/  SHF.L.U32 R3, R12, 0x1f, RZ ;  /* 0x0000001f0c037819 */ /* 0x000fd000000006ff */
[----:B------:R-:W2:Y:S02]  /*3800*/  SYNCS.PHASECHK.TRANS64 P0, [UR4+0x140], R3 ;  /* 0x00014003ff0075a7 */ /* 0x000ea40008001004 */
[----:B--2---:R-:W-:Y:S05]  /*3810*/  @P0 BRA `(.L_x_65) ;  /* 0x0000000000080947 */ /* 0x004fea0003800000 */
[----:B------:R-:W2:Y:S02]  /*3820*/  SYNCS.PHASECHK.TRANS64.TRYWAIT P0, [UR4+0x140], R3 ;  /* 0x00014003ff0075a7 */ /* 0x000ea40008001104 */
[----:B--2---:R-:W-:Y:S05]  /*3830*/  @!P0 BRA `(.L_x_66) ;  /* 0x0000006800108947 */ /* 0x004fea0003800000 */
.L_x_65:
[----:B------:R-:W-:-:S04]  /*3840*/  UIADD3 UR7, UPT, UPT, UR5, 0x1, URZ ;  /* 0x0000000105077890 */ /* 0x000fc8000fffe0ff */
[----:B------:R-:W-:-:S04]  /*3850*/  UISETP.NE.AND UP0, UPT, UR7, 0x2, UPT ;  /* 0x000000020700788c */ /* 0x000fc8000bf05270 */
[----:B------:R-:W-:Y:S02]  /*3860*/  USEL UR8, URZ, 0x1, UP0 ;  /* 0x00000001ff087887 */ /* 0x000fe40008000000 */
[----:B------:R-:W-:-:S04]  /*3870*/  USEL UR7, UR7, URZ, UP0 ;  /* 0x000000ff07077287 */ /* 0x000fc80008000000 */
[----:B------:R-:W-:Y:S01]  /*3880*/  ULEA UR7, UR7, UR6, 0x3 ;  /* 0x0000000607077291 */ /* 0x000fe2000f8e18ff */
[----:B--2---:R-:W-:-:S04]  /*3890*/  LOP3.LUT R3, R12, UR8, RZ, 0x3c, !PT ;  /* 0x000000080c037c12 */ /* 0x004fc8000f8e3cff */
[----:B------:R-:W-:-:S04]  /*38a0*/  SHF.L.U32 R0, R3, 0x1f, RZ ;  /* 0x0000001f03007819 */ /* 0x000fc800000006ff */
[----:B------:R-:W2:Y:S02]  /*38b0*/  SYNCS.PHASECHK.TRANS64 P0, [UR7+0x140], R0 ;  /* 0x00014000ff0075a7 */ /* 0x000ea40008001007 */
[----:B-12---:R-:W-:Y:S05]  /*38c0*/  @P0 EXIT ;  /* 0x000000000000094d */ /* 0x006fea0003800000 */
[----:B------:R-:W-:Y:S02]  /*38d0*/  SHF.L.U32 R3, R3, 0x1f, RZ ;  /* 0x0000001f03037819 */ /* 0x000fe400000006ff */
[----:B------:R-:W-:-:S07]  /*38e0*/  MOV R0, UR7 ;  /* 0x0000000700007c02 */ /* 0x000fce0008000f00 */
.L_x_67:
[----:B-1----:R1:W2:Y:S02]  /*38f0*/  SYNCS.PHASECHK.TRANS64.TRYWAIT P0, [R0+URZ+0x140], R3 ;  /* 0x00014003000075a7 */ /* 0x0022a400080011ff */
[----:B--2---:R-:W-:Y:S05]  /*3900*/  @!P0 NANOSLEEP.SYNCS 0x989680 ;  /* 0x009896800000895d */ /* 0x004fea0003900000 */
[----:B------:R-:W2:Y:S02]  /*3910*/  @!P0 SYNCS.PHASECHK.TRANS64 P0, [R0+URZ+0x140], R3 ;  /* 0x00014003000085a7 */ /* 0x000ea400080010ff */
[----:B--2---:R-:W-:Y:S05]  /*3920*/  @P0 EXIT ;  /* 0x000000000000094d */ /* 0x004fea0003800000 */
[----:B------:R-:W-:Y:S05]  /*3930*/  BRA `(.L_x_67) ;  /* 0xfffffffc00ec7947 */ /* 0x000fea000383ffff */
.L_x_60:
[----:B------:R-:W-:Y:S05]  /*3940*/  BRA.U UP5, `(.L_x_68) ;  /* 0x0000001105a07547 */ /* 0x000fea000b800000 */
[----:B------:R-:W-:Y:S01]  /*3950*/  UMOV UR4, 0x40 ;  /* 0x0000004000047882 */ /* 0x000fe20000000000 */
[----:B------:R-:W-:Y:S01]  /*3960*/  NOP ;  /* 0x0000000000007918 */ /* 0x000fe20000000000 */
[----:B------:R-:W-:Y:S01]  /*3970*/  ULEA UR5, UR46, UR4, 0x18 ;  /* 0x000000042e057291 */ /* 0x000fe2000f8ec0ff */
[----:B------:R-:W-:Y:S02]  /*3980*/  UMOV UR6, 0x400 ;  /* 0x0000040000067882 */ /* 0x000fe40000000000 */
[----:B------:R-:W-:-:S06]  /*3990*/  ULEA UR6, UR46, UR6, 0x18 ;  /* 0x000000062e067291 */ /* 0x000fcc000f8ec0ff */
[----:B------:R-:W2:Y:S02]  /*39a0*/  LDS.U8 R0, [UR5+0x1c] ;  /* 0x00001c05ff007984 */ /* 0x000ea40008000000 */
[----:B--2---:R-:W-:-:S13]  /*39b0*/  ISETP.NE.AND P0, PT, R0, RZ, PT ;  /* 0x000000ff0000720c */ /* 0x004fda0003f05270 */
[----:B------:R-:W-:Y:S05]  /*39c0*/  @P0 BRA `(.L_x_69) ;  /* 0x0000000400080947 */ /* 0x000fea0003800000 */
[----:B------:R-:W-:Y:S02]  /*39d0*/  UISETP.NE.U32.AND UP1, UPT, UR33, 0x1, UPT ;  /* 0x000000012100788c */ /* 0x000fe4000bf25070 */
[----:B------:R-:W-:-:S07]  /*39e0*/  UIADD3 UR7, UPT, UPT, UR5, 0x8, URZ ;  /* 0x0000000805077890 */ /* 0x000fce000fffe0ff */
[----:B------:R-:W-:Y:S05]  /*39f0*/  BRA.U !UP1, `(.L_x_70) ;  /* 0x00000001099c7547 */ /* 0x000fea000b800000 */
[----:B------:R-:W-:Y:S01]  /*3a00*/  ELECT P0, URZ, PT ;  /* 0x0000000000ff782f */ /* 0x000fe20003800000 */
[----:B------:R-:W-:-:S12]  /*3a10*/  BSSY B0, `(.L_x_70) ;  /* 0x0000025000007945 */ /* 0x000fd80003800000 */
[----:B------:R-:W-:Y:S05]  /*3a20*/  @!P0 BRA `(.L_x_71) ;  /* 0x00000000008c8947 */ /* 0x000fea0003800000 */
[----:B------:R-:W-:-:S05]  /*3a30*/  UMOV UR4, 0x10 ;  /* 0x0000001000047882 */ /* 0x000fca0000000000 */
[----:B------:R-:W-:Y:S04]  /*3a40*/  DEPBAR.LE SB2, 0x36 ;  /* 0x0000ad800000791a */ /* 0x000fe80000000000 */
[----:B------:R-:W2:Y:S02]  /*3a50*/  UTCATOMSWS.2CTA.FIND_AND_SET.ALIGN UP0, UR4, UR4 ;  /* 0x00000004000475e3 */ /* 0x000ea40008200800 */
[----:B--2---:R-:W-:Y:S01]  /*3a60*/  MOV R11, UR4 ;  /* 0x00000004000b7c02 */ /* 0x004fe20008000f00 */
[----:B------:R-:W-:Y:S06]  /*3a70*/  BRA.U UP0, `(.L_x_72) ;  /* 0x0000000100187547 */ /* 0x000fec000b800000 */
.L_x_73:
[----:B------:R-:W-:Y:S05]  /*3a80*/  NANOSLEEP 0x64 ;  /* 0x000000640000795d */ /* 0x000fea0003800000 */
[----:B------:R-:W-:-:S05]  /*3a90*/  UMOV UR4, 0x10 ;  /* 0x0000001000047882 */ /* 0x000fca0000000000 */
[----:B------:R-:W-:Y:S04]  /*3aa0*/  DEPBAR.LE SB2, 0x36 ;  /* 0x0000ad800000791a */ /* 0x000fe80000000000 */
[----:B------:R-:W2:Y:S02]  /*3ab0*/  UTCATOMSWS.2CTA.FIND_AND_SET.ALIGN UP0, UR4, UR4 ;  /* 0x00000004000475e3 */ /* 0x000ea40008200800 */
[----:B--2---:R-:W-:Y:S01]  /*3ac0*/  MOV R11, UR4 ;  /* 0x00000004000b7c02 */ /* 0x004fe20008000f00 */
[----:B------:R-:W-:Y:S05]  /*3ad0*/  BRA.U !UP0, `(.L_x_73) ;  /* 0xfffffffd08e87547 */ /* 0x000fea000b83ffff */
.L_x_72:
[----:B------:R-:W2:Y:S01]  /*3ae0*/  LDS R7, [UR5+0x10] ;  /* 0x00001005ff077984 */ /* 0x000ea20008000800 */
[----:B------:R-:W-:Y:S01]  /*3af0*/  IMAD.U32 R5, RZ, RZ, UR6 ;  /* 0x00000006ff057e24 */ /* 0x000fe2000f8e00ff */
[----:B------:R-:W-:-:S03]  /*3b00*/  MOV R4, UR34 ;  /* 0x0000002200047c02 */ /* 0x000fc60008000f00 */
[----:B------:R-:W-:Y:S01]  /*3b10*/  VIADD R5, R5, 0x1e0 ;  /* 0x000001e005057836 */ /* 0x000fe20000000000 */
[----:B--2---:R-:W-:-:S04]  /*3b20*/  SHF.L.U32 R7, R7, 0x1f, RZ ;  /* 0x0000001f07077819 */ /* 0x004fc800000006ff */
[----:B------:R-:W2:Y:S02]  /*3b30*/  SYNCS.PHASECHK.TRANS64.TRYWAIT P0, [UR5+0x8], R7 ;  /* 0x00000807ff0075a7 */ /* 0x000ea40008001105 */
[----:B--2---:R-:W-:Y:S05]  /*3b40*/  @P0 BRA `(.L_x_74) ;  /* 0x0000000000080947 */ /* 0x004fea0003800000 */
[----:B------:R-:W2:Y:S02]  /*3b50*/  SYNCS.PHASECHK.TRANS64.TRYWAIT P0, [UR5+0x8], R7 ;  /* 0x00000807ff0075a7 */ /* 0x000ea40008001105 */
[----:B--2---:R-:W-:Y:S05]  /*3b60*/  @!P0 BRA `(.L_x_75) ;  /* 0x00000064005c8947 */ /* 0x004fea0003800000 */
.L_x_74:
[----:B--2---:R-:W-:Y:S01]  /*3b70*/  HFMA2 R0, -RZ, RZ, 0, 5.9604644775390625e-08 ;  /* 0x00000001ff007431 */ /* 0x004fe200000001ff */
[----:B------:R-:W-:Y:S01]  /*3b80*/  UPRMT UR4, UR34, 0x654, UR7 ;  /* 0x0000065422047896 */ /* 0x000fe20008000007 */
[----:B------:R-:W-:Y:S01]  /*3b90*/  IMAD.MOV.U32 R8, RZ, RZ, 0xffff ;  /* 0x0000ffffff087424 */ /* 0x000fe200078e00ff */
[----:B------:R-:W-:Y:S01]  /*3ba0*/  PRMT R4, R4, 0x654, R5 ;  /* 0x0000065404047816 */ /* 0x000fe20000000005 */
[----:B------:R-:W-:Y:S02]  /*3bb0*/  IMAD.MOV.U32 R6, RZ, RZ, 0x4 ;  /* 0x00000004ff067424 */ /* 0x000fe400078e00ff */
[----:B------:R-:W-:Y:S01]  /*3bc0*/  IMAD.SHL.U32 R9, R11, 0x20, RZ ;  /* 0x000000200b097824 */ /* 0x000fe200078e00ff */
[----:B------:R-:W-:Y:S02]  /*3bd0*/  MOV R5, UR4 ;  /* 0x0000000400057c02 */ /* 0x000fe40008000f00 */
[-C--:B------:R-:W-:Y:S01]  /*3be0*/  SHF.L.U32 R8, R8, R11.reuse, RZ ;  /* 0x0000000b08087219 */ /* 0x080fe200000006ff */
[----:B------:R2:W-:Y:S01]  /*3bf0*/  SYNCS.ARRIVE.TRANS64.RED RZ, [UR4], R6 ;  /* 0x00000006ffff79a7 */ /* 0x0005e20008000404 */
[----:B------:R-:W-:Y:S01]  /*3c00*/  SHF.L.U32 R7, R0, R11, RZ ;  /* 0x0000000b00077219 */ /* 0x000fe200000006ff */
[----:B------:R2:W-:Y:S04]  /*3c10*/  STS [UR6+0x1e0], R9 ;  /* 0x0001e009ff007988 */ /* 0x0005e80008000806 */
[----:B------:R2:W-:Y:S04]  /*3c20*/  STAS [R4.64], R11 ;  /* 0x0000000b04007dbd */ /* 0x0005e8000c0008ff */
[----:B------:R2:W-:Y:S04]  /*3c30*/  ATOMS.OR RZ, [UR5+0x14], R8 ;  /* 0x00001408ffff798c */ /* 0x0005e8000b000005 */
[----:B------:R2:W-:Y:S04]  /*3c40*/  ATOMS.OR RZ, [UR5+0x18], R7 ;  /* 0x00001807ffff798c */ /* 0x0005e8000b000005 */
[----:B------:R2:W-:Y:S02]  /*3c50*/  ATOMS.XOR RZ, [UR5+0x10], R0 ;  /* 0x00001000ffff798c */ /* 0x0005e4000b800005 */
.L_x_71:
[----:B-1----:R-:W-:Y:S05]  /*3c60*/  BSYNC B0 ;  /* 0x0000000000007941 */ /* 0x002fea0003800000 */
.L_x_70:
[----:B------:R-:W-:Y:S05]  /*3c70*/  BRA.U UP1, `(.L_x_76) ;  /* 0x00000001016c7547 */ /* 0x000fea000b800000 */
[----:B------:R-:W-:-:S03]  /*3c80*/  UMOV UR4, 0xffffffff ;  /* 0xffffffff00047882 */ /* 0x000fc60000000000 */
[----:B------:R-:W-:Y:S05]  /*3c90*/  BRA.DIV UR4, `(.L_x_77) ;  /* 0x0000006604287947 */ /* 0x000fea000b800000 */
[----:B------:R-:W-:-:S13]  /*3ca0*/  ELECT P0, URZ, PT ;  /* 0x0000000000ff782f */ /* 0x000fda0003800000 */
.L_x_177:
[----:B------:R-:W-:Y:S05]  /*3cb0*/  @!P0 BRA `(.L_x_76) ;  /* 0x00000000005c8947 */ /* 0x000fea0003800000 */
[----:B--2---:R-:W2:Y:S02]  /*3cc0*/  LDS R5, [UR5+0x10] ;  /* 0x00001005ff057984 */ /* 0x004ea40008000800 */
[----:B--2---:R-:W-:-:S04]  /*3cd0*/  SHF.L.U32 R5, R5, 0x1f, RZ ;  /* 0x0000001f05057819 */ /* 0x004fc800000006ff */
[----:B------:R-:W2:Y:S02]  /*3ce0*/  SYNCS.PHASECHK.TRANS64.TRYWAIT P0, [UR5+0x8], R5 ;  /* 0x00000805ff0075a7 */ /* 0x000ea40008001105 */
[----:B--2---:R-:W-:Y:S05]  /*3cf0*/  @P0 BRA `(.L_x_78) ;  /* 0x0000000000080947 */ /* 0x004fea0003800000 */
[----:B------:R-:W2:Y:S02]  /*3d00*/  SYNCS.PHASECHK.TRANS64.TRYWAIT P0, [UR5+0x8], R5 ;  /* 0x00000805ff0075a7 */ /* 0x000ea40008001105 */
[----:B--2---:R-:W-:Y:S05]  /*3d10*/  @!P0 BRA `(.L_x_79) ;  /* 0x00000064002c8947 */ /* 0x004fea0003800000 */
.L_x_78:
[----:B------:R-:W3:Y:S01]  /*3d20*/  LDS R7, [UR6+0x1e0] ;  /* 0x0001e006ff077984 */ /* 0x000ee20008000800 */
[----:B--2---:R-:W-:Y:S02]  /*3d30*/  HFMA2 R0, -RZ, RZ, 0, 5.9604644775390625e-08 ;  /* 0x00000001ff007431 */ /* 0x004fe400000001ff */
[----:B------:R-:W-:Y:S01]  /*3d40*/  IMAD.MOV.U32 R4, RZ, RZ, 0xffff ;  /* 0x0000ffffff047424 */ /* 0x000fe200078e00ff */
[----:B------:R-:W-:Y:S01]  /*3d50*/  UPRMT UR4, UR34, 0x654, UR7 ;  /* 0x0000065422047896 */ /* 0x000fe20008000007 */
[----:B---3--:R-:W-:-:S03]  /*3d60*/  IMAD.SHL.U32 R5, R7, 0x20, RZ ;  /* 0x0000002007057824 */ /* 0x008fc600078e00ff */
[-C--:B------:R-:W-:Y:S02]  /*3d70*/  SHF.L.U32 R4, R4, R7.reuse, RZ ;  /* 0x0000000704047219 */ /* 0x080fe400000006ff */
[----:B------:R-:W-:Y:S01]  /*3d80*/  SHF.L.U32 R7, R0, R7, RZ ;  /* 0x0000000700077219 */ /* 0x000fe200000006ff */
[----:B------:R3:W-:Y:S04]  /*3d90*/  STS [UR6+0x1e0], R5 ;  /* 0x0001e005ff007988 */ /* 0x0007e80008000806 */
[----:B------:R3:W-:Y:S04]  /*3da0*/  ATOMS.OR RZ, [UR5+0x14], R4 ;  /* 0x00001404ffff798c */ /* 0x0007e8000b000005 */
[----:B------:R3:W-:Y:S01]  /*3db0*/  ATOMS.OR RZ, [UR5+0x18], R7 ;  /* 0x00001807ffff798c */ /* 0x0007e2000b000005 */
[----:B------:R-:W-:Y:S03]  /*3dc0*/  SYNCS.ARRIVE.TRANS64.RED.A1T0 RZ, [UR4], RZ ;  /* 0x000000ffffff79a7 */ /* 0x000fe60008100404 */
[----:B------:R3:W-:Y:S01]  /*3dd0*/  ATOMS.XOR RZ, [UR5+0x10], R0 ;  /* 0x00001000ffff798c */ /* 0x0007e2000b800005 */
[----:B------:R-:W-:Y:S05]  /*3de0*/  BRA `(.L_x_76) ;  /* 0x0000000000107947 */ /* 0x000fea0003800000 */
.L_x_69:
[----:B------:R-:W-:Y:S02]  /*3df0*/  MOV R0, 0xffffffff ;  /* 0xffffffff00007802 */ /* 0x000fe40000000f00 */
[----:B------:R-:W-:-:S03]  /*3e00*/  MOV R4, 0x3e30 ;  /* 0x00003e3000047802 */ /* 0x000fc60000000f00 */
[----:B------:R2:W-:Y:S04]  /*3e10*/  STS [UR6+0x1e0], R0 ;  /* 0x0001e000ff007988 */ /* 0x0005e80008000806 */
[----:B-12--5:R-:W-:Y:S05]  /*3e20*/  CALL.REL.NOINC `($__internal_1_$__cuda_sm10x_tcgen05_guardrail_trap_phase_invalid_during_alloc) ;  /* 0x0000006800747944 */ /* 0x026fea0003c00000 */
.L_x_76:
[----:B------:R-:W-:Y:S05]  /*3e30*/  WARPSYNC.ALL ;  /* 0x0000000000007948 */ /* 0x000fea0003800000 */
[----:B------:R-:W4:Y:S01]  /*3e40*/  S2UR UR4, SR_CgaCtaId ;  /* 0x00000000000479c3 */ /* 0x000f220000008800 */
[----:B------:R-:W-:Y:S01]  /*3e50*/  UMOV UR17, 0x400 ;  /* 0x0000040000117882 */ /* 0x000fe20000000000 */
[----:B------:R-:W-:-:S06]  /*3e60*/  NOP ;  /* 0x0000000000007918 */ /* 0x000fcc0000000000 */
[----:B------:R-:W-:Y:S06]  /*3e70*/  BAR.ARV 0x6, 0xa0 ;  /* 0x0182800000007b1d */ /* 0x000fec0000002000 */
[----:B------:R-:W1:Y:S01]  /*3e80*/  LDCU UR6, c[0x0][0x38c] ;  /* 0x00007180ff0677ac */ /* 0x000e620008000800 */
[----:B------:R-:W-:Y:S01]  /*3e90*/  LOP3.LUT R3, R3, 0xffff, RZ, 0xc0, !PT ;  /* 0x0000ffff03037812 */ /* 0x000fe200078ec0ff */
[----:B--2---:R-:W-:Y:S01]  /*3ea0*/  IMAD.MOV.U32 R9, RZ, RZ, 0x1 ;  /* 0x00000001ff097424 */ /* 0x004fe200078e00ff */
[----:B------:R-:W-:Y:S01]  /*3eb0*/  LOP3.LUT R2, R2, 0xffff, RZ, 0xc0, !PT ;  /* 0x0000ffff02027812 */ /* 0x000fe200078ec0ff */
[----:B------:R-:W-:Y:S01]  /*3ec0*/  IMAD.MOV.U32 R8, RZ, RZ, RZ ;  /* 0x000000ffff087224 */ /* 0x000fe200078e00ff */
[----:B------:R-:W-:Y:S01]  /*3ed0*/  R2UR UR20, R3 ;  /* 0x00000000031472ca */ /* 0x000fe200000e0000 */
[----:B------:R-:W-:Y:S01]  /*3ee0*/  UMOV UR24, URZ ;  /* 0x000000ff00187c82 */ /* 0x000fe20008000000 */
[----:B------:R-:W-:-:S02]  /*3ef0*/  R2UR UR30, R2 ;  /* 0x00000000021e72ca */ /* 0x000fc400000e0000 */
[----:B------:R-:W-:Y:S01]  /*3f00*/  CS2R R2, SRZ ;  /* 0x0000000000027805 */ /* 0x000fe2000001ff00 */
[----:B------:R-:W-:Y:S01]  /*3f10*/  UMOV UR15, URZ ;  /* 0x000000ff000f7c82 */ /* 0x000fe20008000000 */
[----:B----4-:R-:W-:Y:S01]  /*3f20*/  ULEA UR17, UR4, UR17, 0x18 ;  /* 0x0000001104117291 */ /* 0x010fe2000f8ec0ff */
[----:B------:R-:W-:Y:S01]  /*3f30*/  UMOV UR14, URZ ;  /* 0x000000ff000e7c82 */ /* 0x000fe20008000000 */
[----:B------:R-:W-:Y:S02]  /*3f40*/  UISETP.NE.AND UP3, UPT, UR33, URZ, UPT ;  /* 0x000000ff2100728c */ /* 0x000fe4000bf65270 */
[----:B------:R-:W-:Y:S02]  /*3f50*/  UIADD3 UR5, UPT, UPT, UR17, 0x8400, URZ ;  /* 0x0000840011057890 */ /* 0x000fe4000fffe0ff */
[----:B------:R-:W-:-:S03]  /*3f60*/  UIADD3 UR4, UPT, UPT, UR17, 0x28400, URZ ;  /* 0x0002840011047890 */ /* 0x000fc6000fffe0ff */
[----:B---3--:R-:W2:Y:S01]  /*3f70*/  LDS R0, [UR17+0x1e0] ;  /* 0x0001e011ff007984 */ /* 0x008ea20008000800 */
[----:B-1----:R-:W-:Y:S02]  /*3f80*/  UIADD3 UR6, UPT, UPT, UR6, 0x3f, URZ ;  /* 0x0000003f06067890 */ /* 0x002fe4000fffe0ff */
[----:B------:R-:W-:Y:S02]  /*3f90*/  USHF.R.U32.HI UR5, URZ, 0x4, UR5 ;  /* 0x00000004ff057899 */ /* 0x000fe40008011605 */
[----:B------:R-:W-:Y:S02]  /*3fa0*/  USHF.R.S32.HI UR25, URZ, 0x1f, UR6 ;  /* 0x0000001fff197899 */ /* 0x000fe40008011406 */
[----:B------:R-:W-:Y:S02]  /*3fb0*/  USHF.R.U32.HI UR4, URZ, 0x4, UR4 ;  /* 0x00000004ff047899 */ /* 0x000fe40008011604 */
[----:B------:R-:W-:Y:S02]  /*3fc0*/  ULEA.HI UR25, UR25, UR6, URZ, 0x6 ;  /* 0x0000000619197291 */ /* 0x000fe4000f8f30ff */
[----:B------:R-:W-:-:S02]  /*3fd0*/  ULOP3.LUT UR5, UR5, 0x3fff, URZ, 0xc0, !UPT ;  /* 0x00003fff05057892 */ /* 0x000fc4000f8ec0ff */
[----:B------:R-:W-:Y:S02]  /*3fe0*/  USHF.R.S32.HI UR25, URZ, 0x6, UR25 ;  /* 0x00000006ff197899 */ /* 0x000fe40008011419 */
[----:B------:R-:W-:Y:S02]  /*3ff0*/  ULOP3.LUT UR22, UR4, 0x3fff, URZ, 0xc0, !UPT ;  /* 0x00003fff04167892 */ /* 0x000fe4000f8ec0ff */
[----:B------:R-:W-:Y:S02]  /*4000*/  UISETP.LT.AND UP0, UPT, UR25, 0x1, UPT ;  /* 0x000000011900788c */ /* 0x000fe4000bf01270 */
[----:B------:R-:W-:Y:S02]  /*4010*/  ULOP3.LUT UR21, UR5, 0x10000, URZ, 0xfc, !UPT ;  /* 0x0001000005157892 */ /* 0x000fe4000f8efcff */
[----:B------:R-:W-:Y:S02]  /*4020*/  ULOP3.LUT UR22, UR22, 0x10000, URZ, 0xfc, !UPT ;  /* 0x0001000016167892 */ /* 0x000fe4000f8efcff */
[----:B------:R-:W-:Y:S01]  /*4030*/  USEL UR31, UR25, 0x1, !UP0 ;  /* 0x00000001191f7887 */ /* 0x000fe2000c000000 */
[----:B------:R-:W-:Y:S01]  /*4040*/  UMOV UR28, 0x0 ;  /* 0x00000000001c7882 */ /* 0x000fe20000000000 */
[----:B------:R-:W-:Y:S01]  /*4050*/  UMOV UR29, 0x102004a0 ;  /* 0x102004a0001d7882 */ /* 0x000fe20000000000 */
[----:B------:R-:W-:Y:S01]  /*4060*/  UMOV UR26, 0x0 ;  /* 0x00000000001a7882 */ /* 0x000fe20000000000 */
[----:B------:R-:W-:Y:S01]  /*4070*/  UMOV UR27, 0x102004a0 ;  /* 0x102004a0001b7882 */ /* 0x000fe20000000000 */
[----:B--2---:R-:W-:-:S15]  /*4080*/  R2UR UR32, R0 ;  /* 0x00000000002072ca */ /* 0x004fde00000e0000 */
.L_x_87:
[C---:B------:R-:W-:Y:S02]  /*4090*/  LEA R0, R8.reuse, UR17, 0x3 ;  /* 0x0000001108007c11 */ /* 0x040fe4000f8e18ff */
[----:B------:R-:W-:Y:S02]  /*40a0*/  SHF.L.U32 R5, R3, 0x1f, RZ ;  /* 0x0000001f03057819 */ /* 0x000fe400000006ff */
[----:B------:R-:W-:Y:S02]  /*40b0*/  LEA R4, R8, UR17, 0x4 ;  /* 0x0000001108047c11 */ /* 0x000fe4000f8e20ff */
[----:B------:R-:W1:Y:S02]  /*40c0*/  SYNCS.PHASECHK.TRANS64.TRYWAIT P0, [R0+URZ+0x130], R5 ;  /* 0x00013005000075a7 */ /* 0x000e6400080011ff */
[----:B-1-3--:R-:W-:Y:S05]  /*40d0*/  @!P0 BRA `(.L_x_80) ;  /* 0x0000006000548947 */ /* 0x00afea0003800000 */
.L_x_178:
[----:B-1----:R-:W1:Y:S01]  /*40e0*/  LDS.128 R4, [R4+0x1c0] ;  /* 0x0001c00004047984 */ /* 0x002e620000000c00 */
[----:B------:R-:W-:Y:S02]  /*40f0*/  VIADD R0, R0, 0x140 ;  /* 0x0000014000007836 */ /* 0x000fe40000000000 */
[----:B------:R-:W-:Y:S01]  /*4100*/  VIADD R8, R8, 0x1 ;  /* 0x0000000108087836 */ /* 0x000fe20000000000 */
[----:B------:R-:W-:Y:S01]  /*4110*/  @!PT LDS RZ, [RZ] ;  /* 0x00000000fffff984 */ /* 0x000fe20000000800 */
[----:B------:R-:W-:Y:S01]  /*4120*/  @!PT LDS RZ, [RZ] ;  /* 0x00000000fffff984 */ /* 0x000fe20000000800 */
[----:B------:R-:W-:Y:S01]  /*4130*/  @!PT LDS RZ, [RZ] ;  /* 0x00000000fffff984 */ /* 0x000fe20000000800 */
[----:B------:R-:W-:Y:S01]  /*4140*/  @!PT LDS RZ, [RZ] ;  /* 0x00000000fffff984 */ /* 0x000fe20000000800 */
[----:B------:R2:W-:Y:S06]  /*4150*/  MEMBAR.ALL.CTA ;  /* 0x0000000000007992 */ /* 0x0005ec0000008000 */
[----:B--2---:R-:W2:Y:S01]  /*4160*/  FENCE.VIEW.ASYNC.S ;  /* 0x00000000000073c6 */ /* 0x004ea20000000000 */
[----:B------:R-:W-:-:S04]  /*4170*/  PRMT R0, RZ, 0x654, R0 ;  /* 0x00000654ff007816 */ /* 0x000fc80000000000 */
[----:B--2---:R2:W-:Y:S01]  /*4180*/  SYNCS.ARRIVE.TRANS64.RED.A1T0 RZ, [R0+URZ], RZ ;  /* 0x000000ff00ff79a7 */ /* 0x0045e200081004ff */
[----:B-1----:R-:W-:Y:S01]  /*4190*/  LOP3.LUT P1, RZ, R6, 0x1, RZ, 0xc0, !PT ;  /* 0x0000000106ff7812 */ /* 0x002fe2000782c0ff */
[----:B--2---:R-:W-:-:S12]  /*41a0*/  BRA.U UP3, `(.L_x_81) ;  /* 0x0000000103e07547 */ /* 0x004fd8000b800000 */
[----:B------:R-:W1:Y:S01]  /*41b0*/  LDCU UR4, c[0x0][0x38c] ;  /* 0x00007180ff0477ac */ /* 0x000e620008000800 */
[----:B------:R-:W-:Y:S02]  /*41c0*/  PLOP3.LUT P2, PT, PT, PT, PT, 0x80, 0x8 ;  /* 0x000000000008781c */ /* 0x000fe40003f4f070 */
[----:B------:R-:W-:Y:S01]  /*41d0*/  SHF.L.U32 R5, R9, 0x1f, RZ ;  /* 0x0000001f09057819 */ /* 0x000fe200000006ff */
[----:B------:R-:W-:Y:S02]  /*41e0*/  ULEA UR23, UR24, UR17, 0x3 ;  /* 0x0000001118177291 */ /* 0x000fe4000f8e18ff */
[----:B------:R-:W-:Y:S02]  /*41f0*/  ULEA UR18, UR24, UR32, 0x7 ;  /* 0x0000002018127291 */ /* 0x000fe4000f8e38ff */
[----:B-1----:R-:W-:-:S06]  /*4200*/  UISETP.GE.AND UP0, UPT, UR4, 0x1, UPT ;  /* 0x000000010400788c */ /* 0x002fcc000bf06270 */
[----:B------:R-:W-:-:S05]  /*4210*/  PLOP3.LUT P0, PT, PT, PT, UP0, 0x80, 0x8 ;  /* 0x000000000008781c */ /* 0x000fca0003f0f008 */
[----:B------:R-:W-:-:S08]  /*4220*/  @UP0 ULEA UR4, UR15, UR17, 0x3 ;  /* 0x000000110f040291 */ /* 0x000fd0000f8e18ff */
[----:B------:R-:W-:-:S04]  /*4230*/  @P0 SHF.L.U32 R0, R2, 0x1f, RZ ;  /* 0x0000001f02000819 */ /* 0x000fc800000006ff */
[----:B------:R1:W2:Y:S01]  /*4240*/  @P0 SYNCS.PHASECHK.TRANS64.TRYWAIT P2, [UR4], R0 ;  /* 0x00000000ff0005a7 */ /* 0x0002a20008041104 */
[----:B------:R-:W3:Y:S02]  /*4250*/  SYNCS.PHASECHK.TRANS64.TRYWAIT P0, [UR23+0x170], R5 ;  /* 0x00017005ff0075a7 */ /* 0x000ee40008001117 */
[----:B-123--:R-:W-:Y:S05]  /*4260*/  @!P0 BRA `(.L_x_82) ;  /* 0x0000006000048947 */ /* 0x00efea0003800000 */
.L_x_180:
[----:B------:R-:W-:Y:S01]  /*4270*/  UMOV UR19, UR14 ;  /* 0x0000000e00137c82 */ /* 0x000fe20008000000 */
[----:B------:R-:W-:Y:S05]  /*4280*/  BRA.U !UP0, `(.L_x_83) ;  /* 0x0000000108987547 */ /* 0x000fea000b800000 */
[----:B------:R-:W-:Y:S02]  /*4290*/  UIADD3 UR19, UPT, UPT, UR31, UR14, URZ ;  /* 0x0000000e1f137290 */ /* 0x000fe4000fffe0ff */
[----:B------:R-:W-:Y:S01]  /*42a0*/  UPLOP3.LUT UP2, UPT, UPT, UPT, UPT, 0x40, 0x4 ;  /* 0x000000000004789c */ /* 0x000fe20003f4e870 */
[----:B------:R-:W-:Y:S01]  /*42b0*/  UMOV UR16, UR25 ;  /* 0x0000001900107c82 */ /* 0x000fe20008000000 */
[----:B------:R-:W-:-:S09]  /*42c0*/  UMOV UR6, UR15 ;  /* 0x0000000f00067c82 */ /* 0x000fd20008000000 */
.L_x_86:
[----:B--2---:R-:W-:Y:S01]  /*42d0*/  ULEA UR5, UR6, UR17, 0x3 ;  /* 0x0000001106057291 */ /* 0x004fe2000f8e18ff */
[----:B---3--:R-:W-:Y:S11]  /*42e0*/  @P2 BRA `(.L_x_84) ;  /* 0x00000000000c2947 */ /* 0x008ff60003800000 */
[----:B-1----:R-:W-:Y:S04]  /*42f0*/  SHF.L.U32 R5, R2, 0x1f, RZ ;  /* 0x0000001f02057819 */ /* 0x002fe800000006ff */
[----:B------:R-:W1:Y:S02]  /*4300*/  SYNCS.PHASECHK.TRANS64.TRYWAIT P0, [UR5], R5 ;  /* 0x00000005ff0075a7 */ /* 0x000e640008001105 */
[----:B-1----:R-:W-:Y:S05]  /*4310*/  @!P0 BRA `(.L_x_85) ;  /* 0x0000005c00f08947 */ /* 0x002fea0003800000 */
.L_x_84:
[----:B------:R-:W-:Y:S01]  /*4320*/  UISETP.NE.AND UP0, UPT, UR16, 0x1, UPT ;  /* 0x000000011000788c */ /* 0x000fe2000bf05270 */
[----:B------:R-:W-:Y:S01]  /*4330*/  PLOP3.LUT P2, PT, PT, PT, PT, 0x80, 0x8 ;  /* 0x000000000008781c */ /* 0x000fe20003f4f070 */
[----:B------:R-:W-:Y:S02]  /*4340*/  UIADD3 UR4, UPT, UPT, UR6, 0x1, URZ ;  /* 0x0000000106047890 */ /* 0x000fe4000fffe0ff */
[----:B------:R-:W-:Y:S02]  /*4350*/  ULEA UR12, UR6, UR22, 0x8 ;  /* 0x00000016060c7291 */ /* 0x000fe4000f8e40ff */
[----:B------:R-:W-:Y:S01]  /*4360*/  UISETP.NE.AND UP1, UPT, UR4, 0x10, UPT ;  /* 0x000000100400788c */ /* 0x000fe2000bf25270 */
[----:B------:R-:W-:Y:S01]  /*4370*/  PLOP3.LUT P0, PT, PT, PT, UP0, 0x80, 0x8 ;  /* 0x000000000008781c */ /* 0x000fe20003f0f008 */
[----:B------:R-:W-:Y:S02]  /*4380*/  UIADD3 UR10, UPT, UPT, UR12, 0x2, URZ ;  /* 0x000000020c0a7890 */ /* 0x000fe4000fffe0ff */
[----:B------:R-:W-:Y:S02]  /*4390*/  USEL UR7, URZ, 0x1, UP1 ;  /* 0x00000001ff077887 */ /* 0x000fe40008800000 */
[----:B------:R-:W-:Y:S02]  /*43a0*/  USEL UR15, UR4, URZ, UP1 ;  /* 0x000000ff040f7287 */ /* 0x000fe40008800000 */
[----:B------:R-:W-:Y:S02]  /*43b0*/  UIADD3 UR14, UPT, UPT, UR14, 0x1, URZ ;  /* 0x000000010e0e7890 */ /* 0x000fe4000fffe0ff */
[----:B------:R-:W-:Y:S01]  /*43c0*/  @UP0 ULEA UR4, UR15, UR17, 0x3 ;  /* 0x000000110f040291 */ /* 0x000fe2000f8e18ff */
[----:B------:R-:W-:Y:S01]  /*43d0*/  LOP3.LUT R2, R2, UR7, RZ, 0x3c, !PT ;  /* 0x0000000702027c12 */ /* 0x000fe2000f8e3cff */
[----:B------:R-:W-:Y:S01]  /*43e0*/  UIADD3 UR7, UPT, UPT, UR5, 0x80, URZ ;  /* 0x0000008005077890 */ /* 0x000fe2000fffe0ff */
[----:B------:R-:W-:Y:S02]  /*43f0*/  UMOV UR13, 0x80004020 ;  /* 0x80004020000d7882 */ /* 0x000fe40000000000 */
[----:B-1----:R-:W-:Y:S01]  /*4400*/  @P0 SHF.L.U32 R0, R2, 0x1f, RZ ;  /* 0x0000001f02000819 */ /* 0x002fe200000006ff */
[----:B------:R-:W-:Y:S01]  /*4410*/  UMOV UR5, 0x80004020 ;  /* 0x8000402000057882 */ /* 0x000fe20000000000 */
[----:B------:R-:W-:Y:S01]  /*4420*/  UMOV UR11, 0x80004020 ;  /* 0x80004020000b7882 */ /* 0x000fe20000000000 */
[----:B------:R-:W-:Y:S01]  /*4430*/  UMOV UR9, 0x80004020 ;  /* 0x8000402000097882 */ /* 0x000fe20000000000 */
[----:B------:R2:W3:Y:S01]  /*4440*/  @P0 SYNCS.PHASECHK.TRANS64.TRYWAIT P2, [UR4], R0 ;  /* 0x00000000ff0005a7 */ /* 0x0004e20008041104 */
[----:B------:R-:W-:Y:S02]  /*4450*/  ULEA UR4, UR6, UR21, 0x9 ;  /* 0x0000001506047291 */ /* 0x000fe4000f8e48ff */
[----:B------:R-:W-:Y:S02]  /*4460*/  UISETP.NE.AND UP0, UPT, UR14, UR19, UPT ;  /* 0x000000130e00728c */ /* 0x000fe4000bf05270 */
[----:B------:R-:W-:Y:S02]  /*4470*/  UIADD3 UR8, UPT, UPT, UR4, 0x2, URZ ;  /* 0x0000000204087890 */ /* 0x000fe4000fffe0ff */
[----:B------:R-:W-:Y:S01]  /*4480*/  UIADD3 UR16, UPT, UPT, UR16, -0x1, URZ ;  /* 0xffffffff10107890 */ /* 0x000fe2000fffe0ff */
[----:B------:R-:W-:Y:S02]  /*4490*/  UMOV UR6, UR15 ;  /* 0x0000000f00067c82 */ /* 0x000fe40008000000 */
[----:B------:R2:W-:Y:S01]  /*44a0*/  UTCIMMA.2CTA gdesc[UR4], gdesc[UR12], tmem[UR18], tmem[UR28], idesc[UR29], UP2 ;  /* 0x00ff1c0c040075ea */ /* 0x0005e20009200112 */
[----:B------:R-:W-:Y:S03]  /*44b0*/  UPLOP3.LUT UP2, UPT, UPT, UPT, UPT, 0x80, 0x8 ;  /* 0x000000000008789c */ /* 0x000fe60003f4f070 */
[----:B------:R2:W-:Y:S01]  /*44c0*/  UTCIMMA.2CTA gdesc[UR8], gdesc[UR10], tmem[UR18], tmem[UR26], idesc[UR27], UPT ;  /* 0x00ff1a0a080075ea */ /* 0x0005e2000ba00112 */
[----:B------:R2:W-:Y:S01]  /*44d0*/  UTCBAR.2CTA.MULTICAST [UR7], URZ, UR20 ;  /* 0x000000ff070073e9 */ /* 0x0005e20008200814 */
[----:B------:R-:W-:Y:S06]  /*44e0*/  BRA.U UP0, `(.L_x_86) ;  /* 0xfffffffd00787547 */ /* 0x000fec000b83ffff */
.L_x_83:
[----:B--2---:R-:W-:Y:S01]  /*44f0*/  UIADD3 UR4, UPT, UPT, UR23, 0x150, URZ ;  /* 0x0000015017047890 */ /* 0x004fe2000fffe0ff */
[----:B------:R-:W-:-:S08]  /*4500*/  UMOV UR14, UR19 ;  /* 0x00000013000e7c82 */ /* 0x000fd00008000000 */
[----:B------:R2:W-:Y:S01]  /*4510*/  UTCBAR.2CTA.MULTICAST [UR4], URZ, UR30 ;  /* 0x000000ff040073e9 */ /* 0x0005e2000820081e */
[----:B------:R-:W-:Y:S02]  /*4520*/  NOP ;  /* 0x0000000000007918 */ /* 0x000fe40000000000 */
.L_x_81:
[----:B--2---:R-:W-:Y:S01]  /*4530*/  UIADD3 UR4, UPT, UPT, UR24, 0x1, URZ ;  /* 0x0000000118047890 */ /* 0x004fe2000fffe0ff */
[----:B------:R-:W-:-:S03]  /*4540*/  ISETP.NE.AND P0, PT, R8, 0x2, PT ;  /* 0x000000020800780c */ /* 0x000fc60003f05270 */
[----:B------:R-:W-:Y:S01]  /*4550*/  UISETP.NE.AND UP0, UPT, UR4, 0x4, UPT ;  /* 0x000000040400788c */ /* 0x000fe2000bf05270 */
[----:B-1----:R-:W-:Y:S02]  /*4560*/  SEL R0, RZ, 0x1, P0 ;  /* 0x00000001ff007807 */ /* 0x002fe40000000000 */
[----:B------:R-:W-:Y:S01]  /*4570*/  SEL R8, R8, RZ, P0 ;  /* 0x000000ff08087207 */ /* 0x000fe20000000000 */
[----:B------:R-:W-:Y:S01]  /*4580*/  USEL UR5, URZ, 0x1, UP0 ;  /* 0x00000001ff057887 */ /* 0x000fe20008000000 */
[----:B------:R-:W-:Y:S01]  /*4590*/  LOP3.LUT R3, R3, R0, RZ, 0x3c, !PT ;  /* 0x0000000003037212 */ /* 0x000fe200078e3cff */
[----:B------:R-:W-:-:S04]  /*45a0*/  USEL UR24, UR4, URZ, UP0 ;  /* 0x000000ff04187287 */ /* 0x000fc80008000000 */
[----:B------:R-:W-:Y:S01]  /*45b0*/  LOP3.LUT R9, R9, UR5, RZ, 0x3c, !PT ;  /* 0x0000000509097c12 */ /* 0x000fe2000f8e3cff */
[----:B------:R-:W-:Y:S07]  /*45c0*/  @P1 BRA `(.L_x_87) ;  /* 0xfffffff800b01947 */ /* 0x000fee000383ffff */
[----:B------:R-:W1:Y:S01]  /*45d0*/  S2UR UR8, SR_CgaCtaId ;  /* 0x00000000000879c3 */ /* 0x000e620000008800 */
[----:B------:R-:W-:Y:S01]  /*45e0*/  ELECT P0, URZ, PT ;  /* 0x0000000000ff782f */ /* 0x000fe20003800000 */
[----:B------:R-:W-:Y:S01]  /*45f0*/  HFMA2 R0, -RZ, RZ, 0, 5.9604644775390625e-08 ;  /* 0x00000001ff007431 */ /* 0x000fe200000001ff */
[----:B------:R-:W-:-:S05]  /*4600*/  UMOV UR4, 0x40 ;  /* 0x0000004000047882 */ /* 0x000fca0000000000 */
[----:B------:R-:W-:Y:S01]  /*4610*/  UVIRTCOUNT.DEALLOC.SMPOOL 0x80 ;  /* 0x000000800000784c */ /* 0x000fe20000000000 */
[----:B------:R-:W-:Y:S02]  /*4620*/  UISETP.NE.AND UP1, UPT, UR33, URZ, UPT ;  /* 0x000000ff2100728c */ /* 0x000fe4000bf25270 */
[----:B-1----:R-:W-:-:S09]  /*4630*/  ULEA UR8, UR8, UR4, 0x18 ;  /* 0x0000000408087291 */ /* 0x002fd2000f8ec0ff */
[----:B------:R1:W-:Y:S01]  /*4640*/  @P0 STS.U8 [UR8+0x1c], R0 ;  /* 0x00001c00ff000988 */ /* 0x0003e20008000008 */
[----:B------:R-:W-:Y:S05]  /*4650*/  BRA.U UP1, `(.L_x_88) ;  /* 0x0000000101a07547 */ /* 0x000fea000b800000 */
[----:B------:R-:W-:Y:S01]  /*4660*/  UIADD3 UR7, UPT, UPT, UR17, 0x170, URZ ;  /* 0x0000017011077890 */ /* 0x000fe2000fffe0ff */
[----:B------:R-:W-:-:S03]  /*4670*/  SHF.L.U32 R3, R9, 0x1f, RZ ;  /* 0x0000001f09037819 */ /* 0x000fc600000006ff */
[----:B------:R-:W-:-:S09]  /*4680*/  ULEA UR4, UR24, UR7, 0x3 ;  /* 0x0000000718047291 */ /* 0x000fd2000f8e18ff */
[----:B------:R-:W2:Y:S02]  /*4690*/  SYNCS.PHASECHK.TRANS64.TRYWAIT P0, [UR4], R3 ;  /* 0x00000003ff0075a7 */ /* 0x000ea40008001104 */
[----:B--2---:R-:W-:Y:S05]  /*46a0*/  @!P0 BRA `(.L_x_89) ;  /* 0x0000005c00248947 */ /* 0x004fea0003800000 */
.L_x_183:
        /* <DEDUP_REMOVED lines=9> */
.L_x_185:
        /* <DEDUP_REMOVED lines=9> */
.L_x_187:
[----:B------:R-:W-:-:S04]  /*47d0*/  UIADD3 UR4, UPT, UPT, UR4, 0x1, URZ ;  /* 0x0000000104047890 */ /* 0x000fc8000fffe0ff */
[----:B------:R-:W-:-:S04]  /*47e0*/  UISETP.NE.AND UP0, UPT, UR4, 0x4, UPT ;  /* 0x000000040400788c */ /* 0x000fc8000bf05270 */
[----:B------:R-:W-:Y:S02]  /*47f0*/  USEL UR5, URZ, 0x1, UP0 ;  /* 0x00000001ff057887 */ /* 0x000fe40008000000 */
[----:B------:R-:W-:-:S04]  /*4800*/  USEL UR4, UR4, URZ, UP0 ;  /* 0x000000ff04047287 */ /* 0x000fc80008000000 */
[----:B------:R-:W-:Y:S01]  /*4810*/  ULEA UR4, UR4, UR7, 0x3 ;  /* 0x0000000704047291 */ /* 0x000fe2000f8e18ff */
[----:B-1----:R-:W-:-:S04]  /*4820*/  LOP3.LUT R3, R2, UR5, RZ, 0x3c, !PT ;  /* 0x0000000502037c12 */ /* 0x002fc8000f8e3cff */
[----:B------:R-:W-:Y:S01]  /*4830*/  SHF.L.U32 R3, R3, 0x1f, RZ ;  /* 0x0000001f03037819 */ /* 0x000fe200000006ff */
[----:B------:R-:W-:-:S04]  /*4840*/  IMAD.U32 R0, RZ, RZ, UR4 ;  /* 0x00000004ff007e24 */ /* 0x000fc8000f8e00ff */
[----:B------:R1:W2:Y:S03]  /*4850*/  SYNCS.PHASECHK.TRANS64.TRYWAIT P0, [R0+URZ], R3 ;  /* 0x00000003000075a7 */ /* 0x0002a600080011ff */
[----:B--2---:R-:W-:Y:S05]  /*4860*/  @!P0 NANOSLEEP.SYNCS 0x989680 ;  /* 0x009896800000895d */ /* 0x004fea0003900000 */
[----:B------:R-:W2:Y:S02]  /*4870*/  @!P0 SYNCS.PHASECHK.TRANS64 P0, [R0+URZ], R3 ;  /* 0x00000003000085a7 */ /* 0x000ea400080010ff */
[----:B--2---:R-:W-:Y:S05]  /*4880*/  @P0 BRA `(.L_x_92) ;  /* 0x0000000000200947 */ /* 0x004fea0003800000 */
.L_x_93:
[----:B--2---:R2:W4:Y:S02]  /*4890*/  SYNCS.PHASECHK.TRANS64.TRYWAIT P0, [R0+URZ], R3 ;  /* 0x00000003000075a7 */ /* 0x00452400080011ff */
[----:B----4-:R-:W-:Y:S05]  /*48a0*/  @!P0 NANOSLEEP.SYNCS 0x989680 ;  /* 0x009896800000895d */ /* 0x010fea0003900000 */
[----:B------:R-:W4:Y:S02]  /*48b0*/  @!P0 SYNCS.PHASECHK.TRANS64 P0, [R0+URZ], R3 ;  /* 0x00000003000085a7 */ /* 0x000f2400080010ff */
[----:B----4-:R-:W-:Y:S05]  /*48c0*/  @!P0 BRA `(.L_x_93) ;  /* 0xfffffffc00f08947 */ /* 0x010fea000383ffff */
[----:B------:R-:W-:Y:S05]  /*48d0*/  BRA `(.L_x_92) ;  /* 0x00000000000c7947 */ /* 0x000fea0003800000 */
.L_x_88:
[----:B------:R-:W-:-:S04]  /*48e0*/  UIADD3 UR4, UPT, UPT, UR17, 0x1b0, URZ ;  /* 0x000001b011047890 */ /* 0x000fc8000fffe0ff */
[----:B------:R-:W-:-:S09]  /*48f0*/  UPRMT UR4, UR34, 0x654, UR4 ;  /* 0x0000065422047896 */ /* 0x000fd20008000004 */
[----:B------:R-:W-:Y:S03]  /*4900*/  SYNCS.ARRIVE.TRANS64.RED.A1T0 RZ, [UR4], RZ ;  /* 0x000000ffffff79a7 */ /* 0x000fe60008100404 */
.L_x_92:
[----:B-12---:R-:W-:Y:S01]  /*4910*/  SHF.L.U32 R3, RZ, 0x1f, RZ ;  /* 0x0000001fff037819 */ /* 0x006fe200000006ff */
[----:B------:R-:W-:Y:S01]  /*4920*/  UIADD3 UR4, UPT, UPT, UR17, 0x1b0, URZ ;  /* 0x000001b011047890 */ /* 0x000fe2000fffe0ff */
[----:B------:R-:W-:Y:S02]  /*4930*/  PLOP3.LUT P0, PT, PT, PT, UP1, 0x80, 0x8 ;  /* 0x000000000008781c */ /* 0x000fe40003f0f018 */
[----:B------:R-:W1:Y:S02]  /*4940*/  SYNCS.PHASECHK.TRANS64.TRYWAIT P1, [UR17+0x1b0], R3 ;  /* 0x0001b003ff0075a7 */ /* 0x000e640008021111 */
[----:B-1----:R-:W-:Y:S09]  /*4950*/  @!P1 BRA `(.L_x_94) ;  /* 0x0000005800c09947 */ /* 0x002ff20003800000 */
.L_x_189:
[----:B------:R-:W-:Y:S01]  /*4960*/  @!UP1 UPRMT UR4, UR34, 0x654, UR4 ;  /* 0x0000065422049896 */ /* 0x000fe20008000004 */
[----:B------:R-:W-:Y:S01]  /*4970*/  UMOV UR5, 0xffff ;  /* 0x0000ffff00057882 */ /* 0x000fe20000000000 */
[----:B------:R-:W-:-:S07]  /*4980*/  UMOV UR6, 0x1 ;  /* 0x0000000100067882 */ /* 0x000fce0000000000 */
[----:B------:R-:W-:Y:S01]  /*4990*/  @!P0 SYNCS.ARRIVE.TRANS64.RED.A1T0 RZ, [UR4], RZ ;  /* 0x000000ffffff89a7 */ /* 0x000fe20008100404 */
[----:B------:R-:W-:Y:S01]  /*49a0*/  NOP ;  /* 0x0000000000007918 */ /* 0x000fe20000000000 */
[----:B-1----:R-:W1:Y:S01]  /*49b0*/  LDS R0, [UR8+0x14] ;  /* 0x00001408ff007984 */ /* 0x002e620008000800 */
[----:B------:R-:W-:-:S04]  /*49c0*/  ULOP3.LUT UR4, UR32, 0xffff, URZ, 0xc0, !UPT ;  /* 0x0000ffff20047892 */ /* 0x000fc8000f8ec0ff */
[----:B------:R-:W-:-:S04]  /*49d0*/  USHF.R.U32.HI UR4, URZ, 0x5, UR4 ;  /* 0x00000005ff047899 */ /* 0x000fc80008011604 */
[----:B------:R-:W-:Y:S02]  /*49e0*/  USHF.L.U32 UR5, UR5, UR4, URZ ;  /* 0x0000000405057299 */ /* 0x000fe400080006ff */
[----:B------:R-:W-:-:S04]  /*49f0*/  USHF.L.U32 UR4, UR6, UR4, URZ ;  /* 0x0000000406047299 */ /* 0x000fc800080006ff */
[----:B-1----:R-:W-:-:S04]  /*4a00*/  LOP3.LUT R0, R0, UR5, RZ, 0xc0, !PT ;  /* 0x0000000500007c12 */ /* 0x002fc8000f8ec0ff */
[----:B------:R-:W-:-:S13]  /*4a10*/  ISETP.NE.AND P0, PT, R0, UR5, PT ;  /* 0x0000000500007c0c */ /* 0x000fda000bf05270 */
[----:B------:R-:W-:Y:S05]  /*4a20*/  @P0 BRA `(.L_x_95) ;  /* 0x0000000000580947 */ /* 0x000fea0003800000 */
[----:B------:R-:W1:Y:S02]  /*4a30*/  LDS R0, [UR8+0x18] ;  /* 0x00001808ff007984 */ /* 0x000e640008000800 */
[----:B-1----:R-:W-:-:S04]  /*4a40*/  LOP3.LUT R0, R0, UR4, RZ, 0xc0, !PT ;  /* 0x0000000400007c12 */ /* 0x002fc8000f8ec0ff */
[----:B------:R-:W-:-:S13]  /*4a50*/  ISETP.NE.AND P0, PT, R0, UR4, PT ;  /* 0x0000000400007c0c */ /* 0x000fda000bf05270 */
[----:B------:R-:W-:Y:S05]  /*4a60*/  @P0 BRA `(.L_x_96) ;  /* 0x00000000003c0947 */ /* 0x000fea0003800000 */
[----:B------:R-:W1:Y:S01]  /*4a70*/  S2R R2, SR_LANEID ;  /* 0x0000000000027919 */ /* 0x000e620000000000 */
[----:B------:R-:W-:Y:S01]  /*4a80*/  ULOP3.LUT UR5, URZ, UR5, URZ, 0x33, !UPT ;  /* 0x00000005ff057292 */ /* 0x000fe2000f8e33ff */
[----:B------:R-:W-:Y:S01]  /*4a90*/  LOP3.LUT R4, RZ, UR4, RZ, 0x33, !PT ;  /* 0x00000004ff047c12 */ /* 0x000fe2000f8e33ff */
[----:B------:R-:W-:Y:S02]  /*4aa0*/  VOTEU.ANY UR4, UPT, PT ;  /* 0x0000000000047886 */ /* 0x000fe400038e0100 */
[----:B------:R-:W-:Y:S01]  /*4ab0*/  UFLO.U32 UR4, UR4 ;  /* 0x00000004000472bd */ /* 0x000fe200080e0000 */
[----:B------:R-:W2:Y:S01]  /*4ac0*/  REDUX UR6, R4 ;  /* 0x00000000040673c4 */ /* 0x000ea20000000000 */
[----:B------:R-:W-:-:S06]  /*4ad0*/  IMAD.U32 R0, RZ, RZ, UR5 ;  /* 0x00000005ff007e24 */ /* 0x000fcc000f8e00ff */
[----:B------:R4:W-:Y:S01]  /*4ae0*/  UTCATOMSWS.AND URZ, UR5 ;  /* 0x0000000500ff79e3 */ /* 0x0009e20008000000 */
[----:B------:R-:W3:Y:S01]  /*4af0*/  REDUX UR7, R0 ;  /* 0x00000000000773c4 */ /* 0x000ee20000000000 */
[----:B-1----:R-:W-:Y:S01]  /*4b00*/  ISETP.EQ.U32.AND P0, PT, R2, UR4, PT ;  /* 0x0000000402007c0c */ /* 0x002fe2000bf02070 */
[----:B--2---:R-:W-:Y:S01]  /*4b10*/  IMAD.U32 R2, RZ, RZ, UR6 ;  /* 0x00000006ff027e24 */ /* 0x004fe2000f8e00ff */
[----:B---3--:R-:W-:-:S11]  /*4b20*/  MOV R3, UR7 ;  /* 0x0000000700037c02 */ /* 0x008fd60008000f00 */
[----:B------:R4:W-:Y:S04]  /*4b30*/  @P0 ATOMS.AND RZ, [UR8+0x14], R3 ;  /* 0x00001403ffff098c */ /* 0x0009e8000a800008 */
[----:B------:R4:W-:Y:S01]  /*4b40*/  @P0 ATOMS.AND RZ, [UR8+0x18], R2 ;  /* 0x00001802ffff098c */ /* 0x0009e2000a800008 */
[----:B------:R-:W-:Y:S05]  /*4b50*/  BRA `(.L_x_97) ;  /* 0x0000000000147947 */ /* 0x000fea0003800000 */
.L_x_96:
[----:B------:R-:W-:Y:S02]  /*4b60*/  MOV R2, 0x4b80 ;  /* 0x00004b8000027802 */ /* 0x000fe40000000f00 */
[----:B---3-5:R-:W-:Y:S05]  /*4b70*/  CALL.REL.NOINC `($__internal_0_$__cuda_sm10x_tcgen05_guardrail_trap_col_being_dealloced_not_returned_by_alloc) ;  /* 0x0000005c00147944 */ /* 0x028fea0003c00000 */
[----:B------:R-:W-:Y:S05]  /*4b80*/  BRA `(.L_x_97) ;  /* 0x0000000000087947 */ /* 0x000fea0003800000 */
.L_x_95:
[----:B------:R-:W-:Y:S02]  /*4b90*/  MOV R2, 0x4bb0 ;  /* 0x00004bb000027802 */ /* 0x000fe40000000f00 */
[----:B---3-5:R-:W-:Y:S05]  /*4ba0*/  CALL.REL.NOINC `($__internal_2_$__cuda_sm10x_tcgen05_guardrail_trap_unallocated_columns_being_dealloced) ;  /* 0x0000005c00207944 */ /* 0x028fea0003c00000 */
.L_x_97:
[----:B------:R-:W-:Y:S01]  /*4bb0*/  NOP ;  /* 0x0000000000007918 */ /* 0x000fe20000000000 */
[----:B----4-:R-:W-:Y:S05]  /*4bc0*/  EXIT ;  /* 0x000000000000794d */ /* 0x010fea0003800000 */
.L_x_68:
[----:B------:R-:W-:-:S09]  /*4bd0*/  UISETP.NE.OR UP0, UPT, UR22, 0x3, !UP4 ;  /* 0x000000031600788c */ /* 0x000fd2000e705670 */
[----:B------:R-:W-:Y:S05]  /*4be0*/  BRA.U UP0, `(.L_x_98) ;  /* 0x0000000d00a87547 */ /* 0x000fea000b800000 */
[----:B------:R-:W2:Y:S01]  /*4bf0*/  LDCU.64 UR4, c[0x0][0x888] ;  /* 0x00011100ff0477ac */ /* 0x000ea20008000a00 */
[----:B------:R-:W3:Y:S01]  /*4c00*/  LDC.64 R12, c[0x0][0x348] ;  /* 0x0000d200ff0c7b82 */ /* 0x000ee20000000a00 */
[----:B------:R-:W-:Y:S02]  /*4c10*/  HFMA2 R9, -RZ, RZ, 0, 0 ;  /* 0x00000000ff097431 */ /* 0x000fe400000001ff */
[----:B------:R-:W-:Y:S01]  /*4c20*/  IMAD.MOV.U32 R11, RZ, RZ, 0x1 ;  /* 0x00000001ff0b7424 */ /* 0x000fe200078e00ff */
[----:B------:R-:W4:Y:S01]  /*4c30*/  LDCU UR31, c[0x0][0x370] ;  /* 0x00006e00ff1f77ac */ /* 0x000f220008000800 */
[----:B------:R-:W-:Y:S01]  /*4c40*/  IMAD.MOV.U32 R10, RZ, RZ, RZ ;  /* 0x000000ffff0a7224 */ /* 0x000fe200078e00ff */
[----:B------:R-:W-:Y:S01]  /*4c50*/  MOV R3, 0x2000 ;  /* 0x0000200000037802 */ /* 0x000fe20000000f00 */
[----:B------:R-:W4:Y:S01]  /*4c60*/  LDCU.128 UR32, c[0x0][0xb10] ;  /* 0x00016200ff2077ac */ /* 0x000f220008000c00 */
[----:B------:R-:W1:Y:S01]  /*4c70*/  LDCU UR27, c[0x0][0x374] ;  /* 0x00006e80ff1b77ac */ /* 0x000e620008000800 */
[----:B------:R-:W1:Y:S01]  /*4c80*/  LDCU.64 UR28, c[0x0][0x890] ;  /* 0x00011200ff1c77ac */ /* 0x000e620008000a00 */
[----:B------:R-:W1:Y:S01]  /*4c90*/  LDCU UR15, c[0x0][0xb0c] ;  /* 0x00016180ff0f77ac */ /* 0x000e620008000800 */
[----:B--2---:R-:W-:Y:S01]  /*4ca0*/  UISETP.NE.U32.AND UP0, UPT, UR4, URZ, UPT ;  /* 0x000000ff0400728c */ /* 0x004fe2000bf05070 */
[----:B------:R-:W2:Y:S01]  /*4cb0*/  LDCU UR40, c[0x0][0xb20] ;  /* 0x00016400ff2877ac */ /* 0x000ea20008000800 */
[----:B------:R-:W2:Y:S01]  /*4cc0*/  LDCU UR4, c[0x0][0xb30] ;  /* 0x00016600ff0477ac */ /* 0x000ea20008000800 */
[----:B------:R-:W-:Y:S01]  /*4cd0*/  UMOV UR21, 0x400 ;  /* 0x0000040000157882 */ /* 0x000fe20000000000 */
[----:B----4-:R-:W-:-:S02]  /*4ce0*/  UIMAD.WIDE.U32 UR6, UR31, UR32, URZ ;  /* 0x000000201f0672a5 */ /* 0x010fc4000f8e00ff */
[----:B-1----:R-:W-:Y:S02]  /*4cf0*/  UIMAD.WIDE.U32 UR8, UR27, UR35, URZ ;  /* 0x000000231b0872a5 */ /* 0x002fe4000f8e00ff */
[----:B------:R-:W-:Y:S02]  /*4d00*/  ULEA UR21, UR46, UR21, 0x18 ;  /* 0x000000152e157291 */ /* 0x000fe4000f8ec0ff */
[----:B------:R-:W-:Y:S02]  /*4d10*/  UISETP.NE.U32.AND UP6, UPT, UR28, URZ, UPT ;  /* 0x000000ff1c00728c */ /* 0x000fe4000bfc5070 */
[----:B------:R-:W-:Y:S02]  /*4d20*/  UIADD3 UR37, UPT, UPT, UR21, 0x108, URZ ;  /* 0x0000010815257890 */ /* 0x000fe4000fffe0ff */
[----:B------:R-:W-:Y:S02]  /*4d30*/  UISETP.NE.AND.EX UP5, UPT, UR5, URZ, UPT, UP0 ;  /* 0x000000ff0500728c */ /* 0x000fe4000bfa5300 */
[----:B------:R-:W-:Y:S01]  /*4d40*/  UISETP.NE.AND UP0, UPT, UR42, 0x1, UPT ;  /* 0x000000012a00788c */ /* 0x000fe2000bf05270 */
[----:B------:R-:W-:Y:S01]  /*4d50*/  UMOV UR6, UR7 ;  /* 0x0000000700067c82 */ /* 0x000fe20008000000 */
[----:B------:R-:W-:Y:S01]  /*4d60*/  UMOV UR38, UR9 ;  /* 0x0000000900267c82 */ /* 0x000fe20008000000 */
[----:B------:R-:W-:-:S02]  /*4d70*/  UISETP.NE.AND UP0, UPT, UR15, 0x1, UPT ;  /* 0x000000010f00788c */ /* 0x000fc4000bf05270 */
[----:B------:R-:W-:Y:S02]  /*4d80*/  UPLOP3.LUT UP4, UPT, UPT, UPT, UPT, 0x40, 0x4 ;  /* 0x000000000004789c */ /* 0x000fe40003f8e870 */
[----:B------:R-:W-:Y:S01]  /*4d90*/  UISETP.GE.AND UP2, UPT, UR42, 0x1, UPT ;  /* 0x000000012a00788c */ /* 0x000fe2000bf46270 */
[----:B------:R-:W1:Y:S01]  /*4da0*/  LDCU.64 UR22, c[0x0][0xb28] ;  /* 0x00016500ff1677ac */ /* 0x000e620008000a00 */
[----:B------:R-:W-:Y:S02]  /*4db0*/  UISETP.NE.AND.EX UP6, UPT, UR29, URZ, UPT, UP6 ;  /* 0x000000ff1d00728c */ /* 0x000fe4000bfc5360 */
[----:B------:R-:W-:Y:S02]  /*4dc0*/  UIADD3 UR17, UPT, UPT, UR21, 0x100, URZ ;  /* 0x0000010015117890 */ /* 0x000fe4000fffe0ff */
[----:B------:R-:W-:Y:S02]  /*4dd0*/  UPRMT UR37, UR46, 0x654, UR37 ;  /* 0x000006542e257896 */ /* 0x000fe40008000025 */
[----:B------:R-:W-:-:S02]  /*4de0*/  USHF.R.U32.HI UR39, URZ, UR33, UR6 ;  /* 0x00000021ff277299 */ /* 0x000fc40008011606 */
[----:B--2---:R-:W-:Y:S02]  /*4df0*/  USHF.R.U32.HI UR38, URZ, UR40, UR38 ;  /* 0x00000028ff267299 */ /* 0x004fe40008011626 */
[----:B------:R-:W-:Y:S02]  /*4e00*/  UISETP.NE.AND UP0, UPT, UR34, 0x1, UPT ;  /* 0x000000012200788c */ /* 0x000fe4000bf05270 */
[----:B---3--:R-:W-:-:S11]  /*4e10*/  UISETP.NE.AND UP3, UPT, UR4, 0x1, UPT ;  /* 0x000000010400788c */ /* 0x008fd6000bf65270 */
.L_x_107:
[C---:B------:R-:W-:Y:S02]  /*4e20*/  LEA R8, R10.reuse, UR21, 0x3 ;  /* 0x000000150a087c11 */ /* 0x040fe4000f8e18ff */
[----:B------:R-:W-:Y:S02]  /*4e30*/  SHF.L.U32 R5, R9, 0x1f, RZ ;  /* 0x0000001f09057819 */ /* 0x000fe400000006ff */
[----:B------:R-:W-:Y:S02]  /*4e40*/  LEA R6, R10, UR21, 0x4 ;  /* 0x000000150a067c11 */ /* 0x000fe4000f8e20ff */
[----:B--2---:R-:W2:Y:S02]  /*4e50*/  SYNCS.PHASECHK.TRANS64.TRYWAIT P0, [R8+URZ+0x130], R5 ;  /* 0x00013005080075a7 */ /* 0x004ea400080011ff */
[----:B--2---:R-:W-:Y:S05]  /*4e60*/  @!P0 BRA `(.L_x_99) ;  /* 0x0000005400948947 */ /* 0x004fea0003800000 */
.L_x_190:
[----:B--2---:R-:W2:Y:S01]  /*4e70*/  LDS.128 R4, [R6+0x1c0] ;  /* 0x0001c00006047984 */ /* 0x004ea20000000c00 */
[----:B------:R-:W-:Y:S01]  /*4e80*/  UISETP.GE.AND UP0, UPT, UR42, 0x1, UPT ;  /* 0x000000012a00788c */ /* 0x000fe2000bf06270 */
[----:B------:R-:W-:Y:S01]  /*4e90*/  @!PT LDS RZ, [RZ] ;  /* 0x00000000fffff984 */ /* 0x000fe20000000800 */
[----:B------:R-:W-:Y:S01]  /*4ea0*/  @!PT LDS RZ, [RZ] ;  /* 0x00000000fffff984 */ /* 0x000fe20000000800 */
[----:B------:R-:W-:Y:S01]  /*4eb0*/  @!PT LDS RZ, [RZ] ;  /* 0x00000000fffff984 */ /* 0x000fe20000000800 */
[----:B------:R-:W-:Y:S01]  /*4ec0*/  @!PT LDS RZ, [RZ] ;  /* 0x00000000fffff984 */ /* 0x000fe20000000800 */
[----:B------:R3:W-:Y:S06]  /*4ed0*/  MEMBAR.ALL.CTA ;  /* 0x0000000000007992 */ /* 0x0007ec0000008000 */
[----:B---3--:R-:W3:Y:S01]  /*4ee0*/  FENCE.VIEW.ASYNC.S ;  /* 0x00000000000073c6 */ /* 0x008ee20000000000 */
[----:B--2---:R-:W-:Y:S11]  /*4ef0*/  LOP3.LUT P0, RZ, R6, 0x1, RZ, 0xc0, !PT ;  /* 0x0000000106ff7812 */ /* 0x004ff6000780c0ff */
[----:B------:R-:W-:Y:S02]  /*4f00*/  @!UPT UIADD3 URZ, UPT, UPT, URZ, URZ, URZ ;  /* 0x000000fffffff290 */ /* 0x000fe4000fffe0ff */
[----:B---3--:R-:W-:Y:S01]  /*4f10*/  VOTEU.ANY UP2, P0 ;  /* 0x0000000000ff7886 */ /* 0x008fe20000040100 */
[----:B------:R-:W-:Y:S11]  /*4f20*/  PLOP3.LUT P0, PT, PT, PT, UP2, 0x80, 0x8 ;  /* 0x000000000008781c */ /* 0x000ff60003f0f028 */
[----:B------:R-:W-:Y:S02]  /*4f30*/  @!UPT UIADD3 URZ, UPT, UPT, URZ, URZ, URZ ;  /* 0x000000fffffff290 */ /* 0x000fe4000fffe0ff */
[----:B------:R-:W-:Y:S02]  /*4f40*/  @P0 SHF.R.U32.HI R0, RZ, 0x10, R5 ;  /* 0x00000010ff000819 */ /* 0x000fe40000011605 */
[----:B------:R-:W-:Y:S02]  /*4f50*/  @P0 MOV R2, R4 ;  /* 0x0000000400020202 */ /* 0x000fe40000000f00 */
[----:B------:R-:W-:Y:S01]  /*4f60*/  @P0 R2UR UR4, R0 ;  /* 0x00000000000402ca */ /* 0x000fe200000e0000 */
[----:B------:R-:W-:Y:S01]  /*4f70*/  VIADD R0, R8, 0x140 ;  /* 0x0000014008007836 */ /* 0x000fe20000000000 */
[----:B------:R-:W-:Y:S02]  /*4f80*/  @P0 LOP3.LUT R4, R5, 0xffff, RZ, 0xc0, !PT ;  /* 0x0000ffff05040812 */ /* 0x000fe400078ec0ff */
[----:B------:R-:W-:Y:S02]  /*4f90*/  @P0 R2UR UR6, R2 ;  /* 0x00000000020602ca */ /* 0x000fe400000e0000 */
[----:B------:R-:W-:Y:S02]  /*4fa0*/  PRMT R0, RZ, 0x654, R0 ;  /* 0x00000654ff007816 */ /* 0x000fe40000000000 */
[----:B------:R-:W-:Y:S02]  /*4fb0*/  @P0 R2UR UR5, R4 ;  /* 0x00000000040502ca */ /* 0x000fe400000e0000 */
[----:B------:R2:W-:Y:S03]  /*4fc0*/  SYNCS.ARRIVE.TRANS64.RED.A1T0 RZ, [R0+URZ], RZ ;  /* 0x000000ff00ff79a7 */ /* 0x0005e600081004ff */
[----:B------:R-:W-:Y:S04]  /*4fd0*/  @UP2 UMOV UR26, UR4 ;  /* 0x00000004001a2c82 */ /* 0x000fe80008000000 */
[----:B------:R-:W-:Y:S04]  /*4fe0*/  @UP2 UMOV UR14, UR6 ;  /* 0x00000006000e2c82 */ /* 0x000fe80008000000 */
[----:B------:R-:W-:Y:S01]  /*4ff0*/  @UP2 UMOV UR13, UR5 ;  /* 0x00000005000d2c82 */ /* 0x000fe20008000000 */
[----:B------:R-:W-:Y:S05]  /*5000*/  BRA.U !UP0, `(.L_x_100) ;  /* 0x0000000108c07547 */ /* 0x000fea000b800000 */
[----:B------:R-:W-:Y:S02]  /*5010*/  UIMAD.WIDE.U32 UR8, UR13, UR35, URZ ;  /* 0x000000230d0872a5 */ /* 0x000fe4000f8e00ff */
[----:B------:R-:W-:Y:S02]  /*5020*/  UP2UR UR12, UPR, URZ, 0x4 ;  /* 0x00000004ff0c7883 */ /* 0x000fe40008000000 */
[----:B------:R-:W-:Y:S02]  /*5030*/  UISETP.NE.AND UP2, UPT, UR34, 0x1, UPT ;  /* 0x000000012200788c */ /* 0x000fe4000bf45270 */
[----:B------:R-:W-:Y:S02]  /*5040*/  UIMAD.WIDE.U32 UR10, UR14, UR32, URZ ;  /* 0x000000200e0a72a5 */ /* 0x000fe4000f8e00ff */
[----:B------:R-:W-:Y:S02]  /*5050*/  USEL UR4, UR27, UR38, !UP2 ;  /* 0x000000261b047287 */ /* 0x000fe4000d000000 */
[----:B------:R-:W-:Y:S02]  /*5060*/  UISETP.NE.AND UP0, UPT, UR15, 0x1, UPT ;  /* 0x000000010f00788c */ /* 0x000fe4000bf05270 */
[----:B------:R-:W-:Y:S02]  /*5070*/  UP2UR UR16, UPR, URZ, 0x2 ;  /* 0x00000002ff107883 */ /* 0x000fe40008000000 */
[----:B------:R-:W-:Y:S02]  /*5080*/  UISETP.NE.AND UP1, UPT, UR42, 0x1, UPT ;  /* 0x000000012a00788c */ /* 0x000fe4000bf25270 */
[----:B-1----:R-:W-:Y:S02]  /*5090*/  UIMAD.WIDE.U32 UR18, UR4, UR22, URZ ;  /* 0x00000016041272a5 */ /* 0x002fe4000f8e00ff */
[----:B------:R-:W-:Y:S01]  /*50a0*/  USEL UR7, UR31, UR39, !UP0 ;  /* 0x000000271f077287 */ /* 0x000fe2000c000000 */
[----:B------:R-:W-:Y:S02]  /*50b0*/  UMOV UR5, UR9 ;  /* 0x0000000900057c82 */ /* 0x000fe40008000000 */
[----:B------:R-:W-:Y:S02]  /*50c0*/  USHF.R.U32.HI UR6, URZ, UR40, UR5 ;  /* 0x00000028ff067299 */ /* 0x000fe40008011605 */
[----:B------:R-:W-:Y:S02]  /*50d0*/  UIMAD.WIDE.U32 UR24, UR7, UR22, URZ ;  /* 0x00000016071872a5 */ /* 0x000fe4000f8e00ff */
[----:B------:R-:W-:Y:S02]  /*50e0*/  USEL UR6, UR13, UR6, !UP2 ;  /* 0x000000060d067287 */ /* 0x000fe4000d000000 */
[----:B------:R-:W-:Y:S01]  /*50f0*/  UISETP.NE.AND UP2, UPT, UR12, URZ, UPT ;  /* 0x000000ff0c00728c */ /* 0x000fe2000bf45270 */
[----:B------:R-:W-:Y:S01]  /*5100*/  UMOV UR5, UR11 ;  /* 0x0000000b00057c82 */ /* 0x000fe20008000000 */
[----:B------:R-:W-:Y:S02]  /*5110*/  UIMAD.WIDE.U32 UR10, UR6, UR22, URZ ;  /* 0x00000016060a72a5 */ /* 0x000fe4000f8e00ff */
[----:B------:R-:W-:Y:S03]  /*5120*/  USHF.R.U32.HI UR8, URZ, UR33, UR5 ;  /* 0x00000021ff087299 */ /* 0x000fe60008011605 */
[----:B------:R-:W-:Y:S02]  /*5130*/  UMOV UR5, UR19 ;  /* 0x0000001300057c82 */ /* 0x000fe40008000000 */
[----:B------:R-:W-:Y:S03]  /*5140*/  @UP1 USHF.R.U32.HI UR4, URZ, UR23, UR5 ;  /* 0x00000017ff041299 */ /* 0x000fe60008011605 */
[----:B------:R-:W-:Y:S01]  /*5150*/  UMOV UR5, UR25 ;  /* 0x0000001900057c82 */ /* 0x000fe20008000000 */
[----:B------:R-:W-:Y:S02]  /*5160*/  UIMAD UR4, UR42, UR4, URZ ;  /* 0x000000042a0472a4 */ /* 0x000fe4000f8e02ff */
[----:B------:R-:W-:Y:S02]  /*5170*/  @UP1 USHF.R.U32.HI UR7, URZ, UR23, UR5 ;  /* 0x00000017ff071299 */ /* 0x000fe40008011605 */
[----:B------:R-:W-:Y:S02]  /*5180*/  USEL UR5, UR14, UR8, !UP0 ;  /* 0x000000080e057287 */ /* 0x000fe4000c000000 */
[----:B------:R-:W-:Y:S02]  /*5190*/  UIMAD UR8, UR42, UR7, URZ ;  /* 0x000000072a0872a4 */ /* 0x000fe4000f8e02ff */
[----:B------:R-:W-:Y:S03]  /*51a0*/  UISETP.GE.AND UP0, UPT, UR6, UR4, UPT ;  /* 0x000000040600728c */ /* 0x000fe6000bf06270 */
[----:B------:R-:W-:Y:S01]  /*51b0*/  UMOV UR4, UR11 ;  /* 0x0000000b00047c82 */ /* 0x000fe20008000000 */
[----:B------:R-:W-:Y:S02]  /*51c0*/  UISETP.GE.OR UP0, UPT, UR5, UR8, UP0 ;  /* 0x000000080500728c */ /* 0x000fe40008706670 */
[----:B------:R-:W-:Y:S02]  /*51d0*/  USHF.R.U32.HI UR4, URZ, UR23, UR4 ;  /* 0x00000017ff047299 */ /* 0x000fe40008011604 */
[----:B------:R-:W-:Y:S02]  /*51e0*/  UIMAD.WIDE.U32 UR8, UR5, UR22, URZ ;  /* 0x00000016050872a5 */ /* 0x000fe4000f8e00ff */
[----:B------:R-:W-:Y:S04]  /*51f0*/  USEL UR10, UR6, UR4, !UP1 ;  /* 0x00000004060a7287 */ /* 0x000fe8000c800000 */
[----:B------:R-:W-:Y:S01]  /*5200*/  UIADD3 UR11, UPT, UPT, -UR10, URZ, URZ ;  /* 0x000000ff0a0b7290 */ /* 0x000fe2000fffe1ff */
[----:B------:R-:W-:Y:S02]  /*5210*/  @!UP0 UMOV UR4, UR9 ;  /* 0x0000000900048c82 */ /* 0x000fe40008000000 */
[----:B------:R-:W-:Y:S02]  /*5220*/  @!UP0 USHF.R.U32.HI UR4, URZ, UR23, UR4 ;  /* 0x00000017ff048299 */ /* 0x000fe40008011604 */
[----:B------:R-:W-:Y:S02]  /*5230*/  UIMAD UR8, UR42, UR11, UR6 ;  /* 0x0000000b2a0872a4 */ /* 0x000fe4000f8e0206 */
[----:B------:R-:W-:Y:S02]  /*5240*/  @!UP0 USEL UR4, UR5, UR4, !UP1 ;  /* 0x0000000405048287 */ /* 0x000fe4000c800000 */
[----:B------:R-:W-:Y:S02]  /*5250*/  UISETP.NE.AND UP1, UPT, UR16, URZ, UPT ;  /* 0x000000ff1000728c */ /* 0x000fe4000bf25270 */
[----:B------:R-:W-:Y:S02]  /*5260*/  @!UP0 UIMAD UR8, UR7, UR8, UR4 ;  /* 0x00000008070882a4 */ /* 0x000fe4000f8e0204 */
[----:B------:R-:W-:Y:S02]  /*5270*/  @!UP0 UIADD3 UR9, UPT, UPT, UR10, -UR4, URZ ;  /* 0x800000040a098290 */ /* 0x000fe4000fffe0ff */
[----:B------:R-:W-:Y:S02]  /*5280*/  UIADD3 UR4, UPT, UPT, -UR5, URZ, URZ ;  /* 0x000000ff05047290 */ /* 0x000fe4000fffe1ff */
[----:B------:R-:W-:Y:S02]  /*5290*/  UIADD3 UR7, UPT, UPT, -UR6, URZ, URZ ;  /* 0x000000ff06077290 */ /* 0x000fe4000fffe1ff */
[----:B------:R-:W-:Y:S02]  /*52a0*/  @!UP0 UIMAD UR6, UR9, UR42, UR5 ;  /* 0x0000002a090682a4 */ /* 0x000fe4000f8e0205 */
[----:B------:R-:W-:Y:S02]  /*52b0*/  UIMAD UR14, UR15, UR4, UR14 ;  /* 0x000000040f0e72a4 */ /* 0x000fe4000f8e020e */
[----:B------:R-:W-:Y:S01]  /*52c0*/  UIMAD UR13, UR34, UR7, UR13 ;  /* 0x00000007220d72a4 */ /* 0x000fe2000f8e020d */
[----:B------:R-:W-:Y:S02]  /*52d0*/  @!UP0 UMOV UR5, UR8 ;  /* 0x0000000800058c82 */ /* 0x000fe40008000000 */
[----:B------:R-:W-:Y:S02]  /*52e0*/  UIMAD UR14, UR5, UR15, UR14 ;  /* 0x0000000f050e72a4 */ /* 0x000fe4000f8e020e */
[----:B------:R-:W-:Y:S11]  /*52f0*/  UIMAD UR13, UR6, UR34, UR13 ;  /* 0x00000022060d72a4 */ /* 0x000ff6000f8e020d */
[----:B------:R-:W-:Y:S01]  /*5300*/  @!UPT UIADD3 URZ, UPT, UPT, URZ, URZ, URZ ;  /* 0x000000fffffff290 */ /* 0x000fe2000fffe0ff */
.L_x_100:
[----:B------:R-:W3:Y:S01]  /*5310*/  @!UP3 LDCU.128 UR8, c[0x0][0xb10] ;  /* 0x00016200ff08b7ac */ /* 0x000ee20008000c00 */
[----:B------:R-:W-:Y:S02]  /*5320*/  ISETP.NE.U32.AND P0, PT, RZ, UR28, PT ;  /* 0x0000001cff007c0c */ /* 0x000fe4000bf05070 */
[----:B------:R-:W-:Y:S02]  /*5330*/  SHF.L.U32 R4, R11, 0x1f, RZ ;  /* 0x0000001f0b047819 */ /* 0x000fe400000006ff */
[----:B------:R-:W-:Y:S01]  /*5340*/  ISETP.NE.AND.EX P0, PT, RZ, UR29, PT, P0 ;  /* 0x0000001dff007c0c */ /* 0x000fe2000bf05300 */
[----:B------:R-:W4:Y:S01]  /*5350*/  @!UP3 LDCU UR5, c[0x0][0xb0c] ;  /* 0x00016180ff05b7ac */ /* 0x000f220008000800 */
[----:B------:R-:W-:Y:S02]  /*5360*/  USHF.L.U32 UR19, UR20, 0x7, URZ ;  /* 0x0000000714137899 */ /* 0x000fe400080006ff */
[----:B------:R-:W-:Y:S02]  /*5370*/  USHF.L.U32 UR18, UR30, 0x7, URZ ;  /* 0x000000071e127899 */ /* 0x000fe400080006ff */
[----:B---3--:R-:W-:Y:S07]  /*5380*/  UIMAD.WIDE.U32 UR6, UR14, UR8, URZ ;  /* 0x000000080e0672a5 */ /* 0x008fee000f8e00ff */
[----:B------:R-:W-:Y:S01]  /*5390*/  @!UP3 UMOV UR4, UR7 ;  /* 0x000000070004bc82 */ /* 0x000fe20008000000 */
[----:B----4-:R-:W-:Y:S02]  /*53a0*/  @!UP3 UISETP.NE.AND UP0, UPT, UR5, 0x1, UPT ;  /* 0x000000010500b88c */ /* 0x010fe4000bf05270 */
[----:B------:R-:W-:Y:S02]  /*53b0*/  @!UP3 USHF.R.U32.HI UR4, URZ, UR9, UR4 ;  /* 0x00000009ff04b299 */ /* 0x000fe40008011604 */
[----:B------:R-:W-:Y:S02]  /*53c0*/  UIMAD.WIDE.U32 UR6, UR13, UR11, URZ ;  /* 0x0000000b0d0672a5 */ /* 0x000fe4000f8e00ff */
[----:B------:R-:W-:Y:S02]  /*53d0*/  @!UP3 USEL UR8, UR14, UR4, !UP0 ;  /* 0x000000040e08b287 */ /* 0x000fe4000c000000 */
[----:B------:R-:W-:Y:S03]  /*53e0*/  @!UP3 UISETP.NE.AND UP0, UPT, UR10, 0x1, UPT ;  /* 0x000000010a00b88c */ /* 0x000fe6000bf05270 */
[----:B------:R-:W-:Y:S02]  /*53f0*/  @!UP3 UMOV UR6, UR7 ;  /* 0x000000070006bc82 */ /* 0x000fe40008000000 */
[----:B------:R-:W3:Y:S02]  /*5400*/  @!UP3 LDCU UR4, c[0x0][0xb20] ;  /* 0x00016400ff04b7ac */ /* 0x000ee40008000800 */
[----:B---3--:R-:W-:Y:S04]  /*5410*/  @!UP3 USHF.R.U32.HI UR6, URZ, UR4, UR6 ;  /* 0x00000004ff06b299 */ /* 0x008fe80008011606 */
[----:B------:R-:W-:Y:S04]  /*5420*/  @!UP3 USEL UR6, UR13, UR6, !UP0 ;  /* 0x000000060d06b287 */ /* 0x000fe8000c000000 */
[----:B------:R-:W-:Y:S02]  /*5430*/  @!UP3 UIADD3 UR4, UPT, UPT, -UR8, UR6, URZ ;  /* 0x000000060804b290 */ /* 0x000fe4000fffe1ff */
[----:B------:R-:W-:Y:S02]  /*5440*/  @!UP3 UIADD3 UR6, UPT, UPT, UR8, -UR6, URZ ;  /* 0x800000060806b290 */ /* 0x000fe4000fffe0ff */
[----:B------:R-:W-:Y:S02]  /*5450*/  @!UP3 UIMAD UR14, UR4, UR5, UR14 ;  /* 0x00000005040eb2a4 */ /* 0x000fe4000f8e020e */
[----:B------:R-:W-:Y:S01]  /*5460*/  @!UP3 UIMAD UR13, UR6, UR10, UR13 ;  /* 0x0000000a060db2a4 */ /* 0x000fe2000f8e020d */
[----:B------:R-:W-:Y:S11]  /*5470*/  BRA.U UP4, `(.L_x_101) ;  /* 0x0000000104107547 */ /* 0x000ff6000b800000 */
[----:B--2---:R-:W-:Y:S04]  /*5480*/  MOV R0, UR43 ;  /* 0x0000002b00007c02 */ /* 0x004fe80008000f00 */
[----:B------:R-:W-:Y:S04]  /*5490*/  SHF.L.U32 R5, R0, 0x1f, RZ ;  /* 0x0000001f00057819 */ /* 0x000fe800000006ff */
[----:B------:R-:W2:Y:S02]  /*54a0*/  SYNCS.PHASECHK.TRANS64.TRYWAIT P1, [UR21+0x128], R5 ;  /* 0x00012805ff0075a7 */ /* 0x000ea40008021115 */
[----:B--2---:R-:W-:Y:S05]  /*54b0*/  @!P1 BRA `(.L_x_102) ;  /* 0x0000005000149947 */ /* 0x004fea0003800000 */
.L_x_101:
[----:B------:R-:W-:Y:S05]  /*54c0*/  BRA.U !UP6, `(.L_x_103) ;  /* 0x000000010e387547 */ /* 0x000fea000b800000 */
[----:B------:R-:W-:Y:S01]  /*54d0*/  UPLOP3.LUT UP1, UPT, UPT, UPT, UP5, 0x80, 0x8 ;  /* 0x000000000008789c */ /* 0x000fe20003f2f050 */
[----:B--2---:R-:W-:Y:S01]  /*54e0*/  HFMA2 R0, -RZ, RZ, 0, 5.9604644775390625e-08 ;  /* 0x00000001ff007431 */ /* 0x004fe200000001ff */
[----:B------:R-:W2:Y:S01]  /*54f0*/  LDCU.64 UR8, c[0x0][0x358] ;  /* 0x00006b00ff0877ac */ /* 0x000ea20008000a00 */
[----:B------:R-:W-:Y:S03]  /*5500*/  IMAD.MOV.U32 R140, RZ, RZ, 0x1 ;  /* 0x00000001ff8c7424 */ /* 0x000fe600078e00ff */
[----:B------:R-:W-:Y:S05]  /*5510*/  PLOP3.LUT P1, PT, PT, PT, UP1, 0x80, 0x8 ;  /* 0x000000000008781c */ /* 0x000fea0003f2f018 */
[----:B------:R-:W3:Y:S01]  /*5520*/  @UP1 LDCU.64 UR4, c[0x0][0x888] ;  /* 0x00011100ff0417ac */ /* 0x000ee20008000a00 */
[----:B------:R-:W-:Y:S07]  /*5530*/  @UP1 UIMAD UR6, UR36, UR28, URZ ;  /* 0x0000001c240612a4 */ /* 0x000fee000f8e02ff */
[----:B------:R-:W-:Y:S01]  /*5540*/  @!P1 PRMT R140, R0, 0x7610, R140 ;  /* 0x00007610008c9816 */ /* 0x000fe2000000008c */
[----:B---3--:R-:W-:Y:S06]  /*5550*/  @UP1 UIMAD.WIDE UR4, UR6, 0x4, UR4 ;  /* 0x00000004060418a5 */ /* 0x008fec000f8e0204 */
[----:B------:R-:W-:Y:S01]  /*5560*/  IMAD.U32 R6, RZ, RZ, UR4 ;  /* 0x00000004ff067e24 */ /* 0x000fe2000f8e00ff */
[----:B------:R-:W-:Y:S04]  /*5570*/  MOV R7, UR5 ;  /* 0x0000000500077c02 */ /* 0x000fe80008000f00 */
[----:B------:R-:W3:Y:S01]  /*5580*/  @!UP1 LDCU UR4, c[0x0][0x880] ;  /* 0x00011000ff0497ac */ /* 0x000ee20008000800 */
[----:B--2--5:R4:W5:Y:S02]  /*5590*/  @P1 LDG.E R72, desc[UR8][R6.64] ;  /* 0x0000000806481981 */ /* 0x024964000c1e1900 */
[----:B---34-:R-:W-:Y:S07]  /*55a0*/  @!P1 IMAD.U32 R72, RZ, RZ, UR4 ;  /* 0x00000004ff489e24 */ /* 0x018fee000f8e00ff */
.L_x_103:
[----:B-----5:R-:W-:Y:S01]  /*55b0*/  @!P0 ISETP.EQ.AND P2, PT, R72, RZ, PT ;  /* 0x000000ff4800820c */ /* 0x020fe20003f42270 */
[----:B------:R-:W-:Y:S01]  /*55c0*/  @!UPT UIADD3 URZ, UPT, UPT, URZ, URZ, URZ ;  /* 0x000000fffffff290 */ /* 0x000fe2000fffe0ff */
[----:B------:R-:W-:Y:S11]  /*55d0*/  @!P0 BRA `(.L_x_104) ;  /* 0x0000000000148947 */ /* 0x000ff60003800000 */
[----:B------:R-:W-:Y:S02]  /*55e0*/  LOP3.LUT P0, RZ, R140, 0xff, RZ, 0xc0, !PT ;  /* 0x000000ff8cff7812 */ /* 0x000fe4000780c0ff */
[----:B------:R-:W-:Y:S04]  /*55f0*/  PLOP3.LUT P2, PT, PT, PT, UP1, 0x80, 0x8 ;  /* 0x000000000008781c */ /* 0x000fe80003f4f018 */
[----:B------:R-:W-:Y:S07]  /*5600*/  PLOP3.LUT P2, PT, P2, PT, PT, 0x8, 0x80 ;  /* 0x000000000080781c */ /* 0x000fee000174e170 */
[----:B------:R-:W-:Y:S11]  /*5610*/  @P0 ISETP.EQ.AND P2, PT, R72, RZ, PT ;  /* 0x000000ff4800020c */ /* 0x000ff60003f42270 */
[----:B------:R-:W-:Y:S02]  /*5620*/  @!UPT UIADD3 URZ, UPT, UPT, URZ, URZ, URZ ;  /* 0x000000fffffff290 */ /* 0x000fe4000fffe0ff */
.L_x_104:
[----:B------:R-:W3:Y:S01]  /*5630*/  SYNCS.PHASECHK.TRANS64.TRYWAIT P0, [UR21+0x110], R4 ;  /* 0x00011004ff0075a7 */ /* 0x000ee20008001115 */
[----:B------:R-:W-:Y:S04]  /*5640*/  ELECT P1, URZ, PT ;  /* 0x0000000000ff782f */ /* 0x000fe80003820000 */
[----:B------:R-:W-:Y:S01]  /*5650*/  PLOP3.LUT P1, PT, P2, P1, PT, 0xf2, 0x2f ;  /* 0x00000000002f781c */ /* 0x000fe20001723e72 */
[----:B------:R-:W-:Y:S01]  /*5660*/  @!UPT UIADD3 URZ, UPT, UPT, URZ, URZ, URZ ;  /* 0x000000fffffff290 */ /* 0x000fe2000fffe0ff */
[----:B---3--:R-:W-:Y:S11]  /*5670*/  @!P0 BRA `(.L_x_105) ;  /* 0x0000004c00bc8947 */ /* 0x008ff60003800000 */
.L_x_193:
[----:B------:R-:W-:Y:S01]  /*5680*/  @!P1 IADD3 R2, P0, PT, R12, 0x580, RZ ;  /* 0x000005800c029810 */ /* 0x000fe20007f1e0ff */
[----:B------:R-:W-:Y:S01]  /*5690*/  VOTEU.ALL UP0, P1 ;  /* 0x0000000000ff7886 */ /* 0x000fe20000800000 */
[----:B------:R-:W-:Y:S01]  /*56a0*/  UMOV UR6, 0x0 ;  /* 0x0000000000067882 */ /* 0x000fe20000000000 */
[----:B------:R-:W-:Y:S01]  /*56b0*/  UMOV UR7, 0x10000000 ;  /* 0x1000000000077882 */ /* 0x000fe20000000000 */
[----:B------:R-:W-:Y:S01]  /*56c0*/  @!P1 R2UR UR5, R2 ;  /* 0x00000000020592ca */ /* 0x000fe200000e0000 */
[----:B--2---:R-:W-:Y:S01]  /*56d0*/  @!P1 IMAD.X R0, RZ, RZ, R13, P0 ;  /* 0x000000ffff009224 */ /* 0x004fe200000e060d */
[----:B------:R-:W-:Y:S01]  /*56e0*/  @!UP0 UIADD3 UR16, UPT, UPT, UR21, 0x200, URZ ;  /* 0x0000020015108890 */ /* 0x000fe2000fffe0ff */
[----:B------:R-:W-:Y:S01]  /*56f0*/  VIADD R10, R10, 0x1 ;  /* 0x000000010a0a7836 */ /* 0x000fe20000000000 */
[----:B------:R-:W-:Y:S01]  /*5700*/  VOTEU.ALL UP0, P1 ;  /* 0x0000000000ff7886 */ /* 0x000fe20000800000 */
[----:B------:R-:W-:Y:S01]  /*5710*/  UMOV UR20, UR36 ;  /* 0x0000002400147c82 */ /* 0x000fe20008000000 */
[----:B------:R-:W-:Y:S01]  /*5720*/  @!P1 R2UR UR4, R0 ;  /* 0x00000000000492ca */ /* 0x000fe200000e0000 */
[----:B------:R-:W-:Y:S06]  /*5730*/  @!P1 IMAD.MOV.U32 R0, RZ, RZ, 0x2000 ;  /* 0x00002000ff009424 */ /* 0x000fec00078e00ff */
[----:B------:R-:W-:Y:S06]  /*5740*/  IMAD.U32 R6, RZ, RZ, UR5 ;  /* 0x00000005ff067e24 */ /* 0x000fec000f8e00ff */
[----:B------:R-:W-:Y:S01]  /*5750*/  IMAD.U32 R7, RZ, RZ, UR4 ;  /* 0x00000004ff077e24 */ /* 0x000fe2000f8e00ff */
[----:B------:R-:W-:Y:S04]  /*5760*/  @!P1 R2UR UR4, R6 ;  /* 0x00000000060492ca */ /* 0x000fe800000e0000 */
[----:B------:R-:W-:Y:S11]  /*5770*/  @!P1 R2UR UR5, R7 ;  /* 0x00000000070592ca */ /* 0x000ff600000e0000 */
[----:B------:R-:W-:Y:S02]  /*5780*/  @!UPT UIADD3 URZ, UPT, UPT, URZ, URZ, URZ ;  /* 0x000000fffffff290 */ /* 0x000fe4000fffe0ff */
[----:B------:R2:W-:Y:S01]  /*5790*/  @!UP0 UTMALDG.3D [UR16], [UR4], desc[UR6] ;  /* 0x00000610040085b4 */ /* 0x0005e20008011000 */
[----:B------:R3:W-:Y:S01]  /*57a0*/  @!P1 SYNCS.ARRIVE.TRANS64.RED.A0TR RZ, [UR21+0x100], R0 ;  /* 0x00010000ffff99a7 */ /* 0x0007e20008300415 */
[----:B--2---:R-:W-:Y:S09]  /*57b0*/  UPRMT UR4, UR46, 0x654, UR17 ;  /* 0x000006542e047896 */ /* 0x004ff20008000011 */
[----:B------:R-:W-:Y:S01]  /*57c0*/  SYNCS.ARRIVE.TRANS64.RED.A1T0 RZ, [UR4], RZ ;  /* 0x000000ffffff79a7 */ /* 0x000fe20008100404 */
[----:B------:R-:W2:Y:S02]  /*57d0*/  SYNCS.PHASECHK.TRANS64.TRYWAIT P0, [UR21+0x118], R4 ;  /* 0x00011804ff0075a7 */ /* 0x000ea40008001115 */
[----:B--23--:R-:W-:Y:S05]  /*57e0*/  @!P0 BRA `(.L_x_106) ;  /* 0x0000004c00788947 */ /* 0x00cfea0003800000 */
.L_x_195:
[----:B------:R-:W-:Y:S01]  /*57f0*/  @!P1 IADD3 R2, P0, PT, R12, 0x580, RZ ;  /* 0x000005800c029810 */ /* 0x000fe20007f1e0ff */
[----:B------:R-:W-:Y:S01]  /*5800*/  VOTEU.ALL UP0, P1 ;  /* 0x0000000000ff7886 */ /* 0x000fe20000800000 */
[----:B------:R-:W-:Y:S01]  /*5810*/  UMOV UR6, 0x0 ;  /* 0x0000000000067882 */ /* 0x000fe20000000000 */
[----:B------:R-:W-:Y:S01]  /*5820*/  UMOV UR7, 0x10000000 ;  /* 0x1000000000077882 */ /* 0x000fe20000000000 */
[----:B------:R-:W-:Y:S01]  /*5830*/  @!P1 R2UR UR5, R2 ;  /* 0x00000000020592ca */ /* 0x000fe200000e0000 */
[----:B------:R-:W-:Y:S01]  /*5840*/  @!P1 IMAD.X R0, RZ, RZ, R13, P0 ;  /* 0x000000ffff009224 */ /* 0x000fe200000e060d */
[----:B------:R-:W-:Y:S01]  /*5850*/  @!UP0 UIADD3 UR10, UPT, UPT, UR18, 0x40, URZ ;  /* 0x00000040120a8890 */ /* 0x000fe2000fffe0ff */
[----:B------:R-:W-:Y:S01]  /*5860*/  R2UR UR16, R142 ;  /* 0x000000008e1072ca */ /* 0x000fe200000e0000 */
[----:B------:R-:W-:Y:S01]  /*5870*/  @!UP0 UIADD3 UR8, UPT, UPT, UR21, 0x2200, URZ ;  /* 0x0000220015088890 */ /* 0x000fe2000fffe0ff */
[----:B------:R-:W-:Y:S01]  /*5880*/  ISETP.NE.AND P0, PT, R10, 0x2, PT ;  /* 0x000000020a00780c */ /* 0x000fe20003f05270 */
[----:B------:R-:W-:Y:S01]  /*5890*/  @!UP0 UIADD3 UR9, UPT, UPT, UR21, 0x108, URZ ;  /* 0x0000010815098890 */ /* 0x000fe2000fffe0ff */
[----:B------:R-:W-:Y:S01]  /*58a0*/  @!P1 R2UR UR4, R0 ;  /* 0x00000000000492ca */ /* 0x000fe200000e0000 */
[----:B------:R-:W-:Y:S01]  /*58b0*/  VOTEU.ALL UP0, P1 ;  /* 0x0000000000ff7886 */ /* 0x000fe20000800000 */
[----:B------:R-:W-:Y:S01]  /*58c0*/  UMOV UR11, UR19 ;  /* 0x00000013000b7c82 */ /* 0x000fe20008000000 */
[----:B------:R-:W-:Y:S01]  /*58d0*/  UMOV UR12, UR36 ;  /* 0x00000024000c7c82 */ /* 0x000fe20008000000 */
[----:B------:R-:W-:Y:S01]  /*58e0*/  SEL R0, RZ, 0x1, P0 ;  /* 0x00000001ff007807 */ /* 0x000fe20000000000 */
[----:B------:R-:W-:Y:S01]  /*58f0*/  UIADD3 UR20, UPT, UPT, UR14, UR63, URZ ;  /* 0x0000003f0e147290 */ /* 0x000fe2000fffe0ff */
[----:B--2---:R-:W-:Y:S01]  /*5900*/  IMAD.U32 R4, RZ, RZ, UR5 ;  /* 0x00000005ff047e24 */ /* 0x004fe2000f8e00ff */
[----:B------:R-:W-:Y:S01]  /*5910*/  LOP3.LUT R11, R11, 0x1, RZ, 0x3c, !PT ;  /* 0x000000010b0b7812 */ /* 0x000fe200078e3cff */
[----:B------:R-:W-:Y:S01]  /*5920*/  UMOV UR36, UR26 ;  /* 0x0000001a00247c82 */ /* 0x000fe20008000000 */
[----:B------:R-:W-:Y:S01]  /*5930*/  LOP3.LUT R9, R9, R0, RZ, 0x3c, !PT ;  /* 0x0000000009097212 */ /* 0x000fe200078e3cff */
[----:B------:R-:W-:Y:S01]  /*5940*/  UIADD3 UR30, UPT, UPT, UR13, UR16, URZ ;  /* 0x000000100d1e7290 */ /* 0x000fe2000fffe0ff */
[----:B------:R-:W-:Y:S01]  /*5950*/  SEL R10, R10, RZ, P0 ;  /* 0x000000ff0a0a7207 */ /* 0x000fe20000000000 */
[----:B------:R-:W-:Y:S01]  /*5960*/  UPLOP3.LUT UP4, UPT, UPT, UPT, UPT, 0x80, 0x8 ;  /* 0x000000000008789c */ /* 0x000fe20003f8f070 */
[----:B------:R-:W-:Y:S01]  /*5970*/  IMAD.U32 R5, RZ, RZ, UR4 ;  /* 0x00000004ff057e24 */ /* 0x000fe2000f8e00ff */
[----:B------:R-:W-:Y:S04]  /*5980*/  @!P1 R2UR UR4, R4 ;  /* 0x00000000040492ca */ /* 0x000fe800000e0000 */
[----:B------:R-:W-:Y:S11]  /*5990*/  @!P1 R2UR UR5, R5 ;  /* 0x00000000050592ca */ /* 0x000ff600000e0000 */
[----:B------:R-:W-:Y:S02]  /*59a0*/  @!UPT UIADD3 URZ, UPT, UPT, URZ, URZ, URZ ;  /* 0x000000fffffff290 */ /* 0x000fe4000fffe0ff */
[----:B------:R2:W-:Y:S01]  /*59b0*/  @!UP0 UTMALDG.3D [UR8], [UR4], desc[UR6] ;  /* 0x00000608040085b4 */ /* 0x0005e20008011000 */
[----:B------:R2:W-:Y:S01]  /*59c0*/  @!P1 SYNCS.ARRIVE.TRANS64.RED.A0TR RZ, [UR21+0x108], R3 ;  /* 0x00010803ffff99a7 */ /* 0x0005e20008300415 */
[----:B------:R-:W-:Y:S01]  /*59d0*/  SYNCS.ARRIVE.TRANS64.RED.A1T0 RZ, [UR37], RZ ;  /* 0x000000ffffff79a7 */ /* 0x000fe20008100425 */
[----:B------:R-:W-:Y:S05]  /*59e0*/  BRA.U UP2, `(.L_x_107) ;  /* 0xfffffff5020c7547 */ /* 0x000fea000b83ffff */
[----:B--2---:R-:W-:-:S04]  /*59f0*/  SHF.L.U32 R3, R11, 0x1f, RZ ;  /* 0x0000001f0b037819 */ /* 0x004fc800000006ff */
[----:B------:R-:W2:Y:S02]  /*5a00*/  SYNCS.PHASECHK.TRANS64.TRYWAIT P0, [UR21+0x110], R3 ;  /* 0x00011003ff0075a7 */ /* 0x000ea40008001115 */
[----:B--2---:R-:W-:Y:S05]  /*5a10*/  @!P0 BRA `(.L_x_108) ;  /* 0x0000004c00048947 */ /* 0x004fea0003800000 */
.L_x_197:
[----:B--2---:R-:W-:-:S07]  /*5a20*/  MOV R0, UR21 ;  /* 0x0000001500007c02 */ /* 0x004fce0008000f00 */
.L_x_109:
[----:B--2---:R-:W-:-:S04]  /*5a30*/  SHF.L.U32 R3, R11, 0x1f, RZ ;  /* 0x0000001f0b037819 */ /* 0x004fc800000006ff */
[----:B------:R2:W3:Y:S03]  /*5a40*/  SYNCS.PHASECHK.TRANS64.TRYWAIT P0, [R0+URZ+0x118], R3 ;  /* 0x00011803000075a7 */ /* 0x0004e600080011ff */
[----:B---3--:R-:W-:Y:S05]  /*5a50*/  @!P0 NANOSLEEP.SYNCS 0x989680 ;  /* 0x009896800000895d */ /* 0x008fea0003900000 */
[----:B------:R-:W3:Y:S02]  /*5a60*/  @!P0 SYNCS.PHASECHK.TRANS64 P0, [R0+URZ+0x118], R3 ;  /* 0x00011803000085a7 */ /* 0x000ee400080010ff */
[----:B-1-3--:R-:W-:Y:S05]  /*5a70*/  @P0 EXIT ;  /* 0x000000000000094d */ /* 0x00afea0003800000 */
[----:B------:R-:W-:Y:S05]  /*5a80*/  BRA `(.L_x_109) ;  /* 0xfffffffc00e87947 */ /* 0x000fea000383ffff */
.L_x_98:
[----:B------:R-:W-:-:S06]  /*5a90*/  UISETP.GE.AND UP0, UPT, UR22, 0x4, UPT ;  /* 0x000000041600788c */ /* 0x000fcc000bf06270 */
[----:B------:R-:W-:-:S13]  /*5aa0*/  PLOP3.LUT P0, PT, PT, PT, UP0, 0x80, 0x8 ;  /* 0x000000000008781c */ /* 0x000fda0003f0f008 */
[----:B-1----:R-:W-:Y:S05]  /*5ab0*/  @!P0 EXIT ;  /* 0x000000000000894d */ /* 0x002fea0003800000 */
[----:B------:R-:W-:Y:S01]  /*5ac0*/  BAR.SYNC.DEFER_BLOCKING 0x6, 0xa0 ;  /* 0x0182800000007b1d */ /* 0x000fe20000010000 */
[C---:B------:R-:W-:Y:S01]  /*5ad0*/  IMAD.SHL.U32 R2, R154.reuse, 0x40, RZ ;  /* 0x000000409a027824 */ /* 0x040fe200078e00ff */
[C---:B------:R-:W-:Y:S01]  /*5ae0*/  R2P PR, R154.reuse, 0x6 ;  /* 0x000000069a007804 */ /* 0x040fe20000000000 */
[----:B------:R-:W-:Y:S01]  /*5af0*/  IMAD.MOV.U32 R151, RZ, RZ, 0x20 ;  /* 0x00000020ff977424 */ /* 0x000fe200078e00ff */
[----:B------:R-:W-:Y:S01]  /*5b00*/  CS2R R148, SRZ ;  /* 0x0000000000947805 */ /* 0x000fe2000001ff00 */
[C---:B------:R-:W-:Y:S01]  /*5b10*/  IMAD.U32 R69, R154.reuse, 0x10000, RZ ;  /* 0x000100009a457824 */ /* 0x040fe200078e00ff */
[----:B------:R-:W-:Y:S02]  /*5b20*/  UMOV UR44, 0x400 ;  /* 0x00000400002c7882 */ /* 0x000fe40000000000 */
[----:B------:R-:W1:Y:S01]  /*5b30*/  LDC.64 R138, c[0x0][0x8b0] ;  /* 0x00022c00ff8a7b82 */ /* 0x000e620000000a00 */
[----:B------:R-:W-:Y:S01]  /*5b40*/  ULEA UR44, UR46, UR44, 0x18 ;  /* 0x0000002c2e2c7291 */ /* 0x000fe2000f8ec0ff */
[----:B------:R-:W-:Y:S01]  /*5b50*/  IMAD.SHL.U32 R135, R154, 0x8, RZ ;  /* 0x000000089a877824 */ /* 0x000fe200078e00ff */
[----:B------:R-:W-:Y:S01]  /*5b60*/  LOP3.LUT R6, R2, 0x180, RZ, 0xc0, !PT ;  /* 0x0000018002067812 */ /* 0x000fe200078ec0ff */
[----:B------:R-:W-:Y:S01]  /*5b70*/  IMAD.MOV.U32 R152, RZ, RZ, 0x10 ;  /* 0x00000010ff987424 */ /* 0x000fe200078e00ff */
[----:B------:R-:W-:Y:S01]  /*5b80*/  SEL R151, R151, 0xffffffe0, !P2 ;  /* 0xffffffe097977807 */ /* 0x000fe20005000000 */
[----:B------:R-:W-:Y:S01]  /*5b90*/  UIADD3 UR4, UPT, UPT, UR44, 0x4200, URZ ;  /* 0x000042002c047890 */ /* 0x000fe2000fffe0ff */
[----:B------:R-:W-:Y:S01]  /*5ba0*/  LOP3.LUT R69, R69, 0x600000, RZ, 0xc0, !PT ;  /* 0x0060000045457812 */ /* 0x000fe200078ec0ff */
[----:B------:R-:W2:Y:S01]  /*5bb0*/  LDC.64 R136, c[0x0][0x8a8] ;  /* 0x00022a00ff887b82 */ /* 0x000ea20000000a00 */
[----:B------:R-:W-:Y:S01]  /*5bc0*/  LOP3.LUT R135, R6, 0x30, R135, 0xf8, !PT ;  /* 0x0000003006877812 */ /* 0x000fe200078ef887 */
[----:B------:R-:W-:Y:S01]  /*5bd0*/  IMAD.MOV.U32 R68, RZ, RZ, RZ ;  /* 0x000000ffff447224 */ /* 0x000fe200078e00ff */
[----:B------:R-:W-:Y:S01]  /*5be0*/  SEL R152, R152, 0xfffffff0, !P1 ;  /* 0xfffffff098987807 */ /* 0x000fe20004800000 */
[----:B------:R-:W-:Y:S01]  /*5bf0*/  IMAD.MOV.U32 R145, RZ, RZ, RZ ;  /* 0x000000ffff917224 */ /* 0x000fe200078e00ff */
[----:B------:R-:W-:-:S02]  /*5c00*/  SHF.R.S32.HI R3, RZ, 0x4, R151 ;  /* 0x00000004ff037819 */ /* 0x000fc40000011497 */
[----:B------:R-:W-:Y:S02]  /*5c10*/  CS2R R146, SRZ ;  /* 0x0000000000927805 */ /* 0x000fe4000001ff00 */
[----:B------:R-:W-:Y:S01]  /*5c20*/  LOP3.LUT R135, R135, 0x1e40, R2, 0xf8, !PT ;  /* 0x00001e4087877812 */ /* 0x000fe200078ef802 */
[----:B------:R-:W-:Y:S01]  /*5c30*/  IMAD.U32 R153, RZ, RZ, UR4 ;  /* 0x00000004ff997e24 */ /* 0x000fe2000f8e00ff */
[----:B------:R-:W3:Y:S01]  /*5c40*/  LDS R0, [UR44+0x1e0] ;  /* 0x0001e02cff007984 */ /* 0x000ee20008000800 */
[----:B------:R-:W-:Y:S01]  /*5c50*/  LOP3.LUT R154, R154, 0x60, RZ, 0xc0, !PT ;  /* 0x000000609a9a7812 */ /* 0x000fe200078ec0ff */
[----:B------:R-:W4:Y:S01]  /*5c60*/  LDCU UR58, c[0x0][0x370] ;  /* 0x00006e00ff3a77ac */ /* 0x000f220008000800 */
[----:B------:R-:W-:Y:S01]  /*5c70*/  LEA.HI.SX32 R150, R152, R3, 0x1c ;  /* 0x0000000398967211 */ /* 0x000fe200078fe2ff */
[----:B------:R-:W1:Y:S01]  /*5c80*/  LDCU UR43, c[0x0][0xb0c] ;  /* 0x00016180ff2b77ac */ /* 0x000e620008000800 */
[----:B------:R-:W1:Y:S01]  /*5c90*/  LDCU UR39, c[0x0][0xb30] ;  /* 0x00016600ff2777ac */ /* 0x000e620008000800 */
[----:B------:R-:W1:Y:S01]  /*5ca0*/  LDCU.64 UR56, c[0x0][0x888] ;  /* 0x00011100ff3877ac */ /* 0x000e620008000a00 */
[----:B------:R-:W1:Y:S01]  /*5cb0*/  LDCU.64 UR40, c[0x0][0xb28] ;  /* 0x00016500ff2877ac */ /* 0x000e620008000a00 */
[----:B------:R-:W1:Y:S01]  /*5cc0*/  LDCU.64 UR60, c[0x0][0x890] ;  /* 0x00011200ff3c77ac */ /* 0x000e620008000a00 */
[----:B------:R-:W1:Y:S01]  /*5cd0*/  LDCU.128 UR52, c[0x0][0xb10] ;  /* 0x00016200ff3477ac */ /* 0x000e620008000c00 */
[----:B------:R-:W1:Y:S01]  /*5ce0*/  LDCU UR47, c[0x0][0x374] ;  /* 0x00006e80ff2f77ac */ /* 0x000e620008000800 */
[----:B------:R-:W-:Y:S01]  /*5cf0*/  UIADD3 UR62, UPT, UPT, UR44, 0x200, URZ ;  /* 0x000002002c3e7890 */ /* 0x000fe2000fffe0ff */
[----:B-1234-:R-:W-:-:S11]  /*5d00*/  IMAD.IADD R69, R0, 0x1, R69 ;  /* 0x0000000100457824 */ /* 0x01efd600078e0245 */
.L_x_135:
[----:B------:R-:W-:Y:S02]  /*5d10*/  LEA R3, R145, UR44, 0x3 ;  /* 0x0000002c91037c11 */ /* 0x000fe4000f8e18ff */
[----:B------:R-:W-:Y:S02]  /*5d20*/  SHF.L.U32 R0, R147, 0x1f, RZ ;  /* 0x0000001f93007819 */ /* 0x000fe400000006ff */
[----:B------:R-:W-:Y:S02]  /*5d30*/  LEA R5, R145, UR44, 0x4 ;  /* 0x0000002c91057c11 */ /* 0x000fe4000f8e20ff */
[----:B-1----:R-:W1:Y:S02]  /*5d40*/  SYNCS.PHASECHK.TRANS64.TRYWAIT P0, [R3+URZ+0x130], R0 ;  /* 0x00013000030075a7 */ /* 0x002e6400080011ff */
[----:B-1----:R-:W-:Y:S05]  /*5d50*/  @!P0 BRA `(.L_x_110) ;  /* 0x00000048004c8947 */ /* 0x002fea0003800000 */
.L_x_198:
        /* <DEDUP_REMOVED lines=11> */
[----:B------:R-:W-:Y:S01]  /*5e10*/  PLOP3.LUT P0, PT, PT, PT, UP1, 0x80, 0x8 ;  /* 0x000000000008781c */ /* 0x000fe20003f0f018 */
[----:B------:R-:W-:Y:S11]  /*5e20*/  UP2UR UR45, UPR, URZ, 0x2 ;  /* 0x00000002ff2d7883 */ /* 0x000ff60008000000 */
[----:B------:R-:W-:Y:S01]  /*5e30*/  @!UPT UIADD3 URZ, UPT, UPT, URZ, URZ, URZ ;  /* 0x000000fffffff290 */ /* 0x000fe2000fffe0ff */
[----:B-1----:R-:W-:Y:S02]  /*5e40*/  @P0 SHF.R.U32.HI R0, RZ, 0x10, R5 ;  /* 0x00000010ff000819 */ /* 0x002fe40000011605 */
        /* <DEDUP_REMOVED lines=12> */
[----:B------:R-:W2:Y:S01]  /*5f10*/  LDCU UR12, c[0x0][0xb20] ;  /* 0x00016400ff0c77ac */ /* 0x000ea20008000800 */
[----:B------:R-:W-:Y:S02]  /*5f20*/  UIMAD.WIDE.U32 UR4, UR47, UR55, URZ ;  /* 0x000000372f0472a5 */ /* 0x000fe4000f8e00ff */
[----:B------:R-:W-:Y:S02]  /*5f30*/  UIMAD.WIDE.U32 UR6, UR58, UR52, URZ ;  /* 0x000000343a0672a5 */ /* 0x000fe4000f8e00ff */
[----:B------:R-:W-:Y:S02]  /*5f40*/  UISETP.NE.AND UP0, UPT, UR54, 0x1, UPT ;  /* 0x000000013600788c */ /* 0x000fe4000bf05270 */
[----:B------:R-:W-:Y:S02]  /*5f50*/  UIMAD.WIDE.U32 UR8, UR37, UR55, URZ ;  /* 0x00000037250872a5 */ /* 0x000fe4000f8e00ff */
[----:B------:R-:W-:Y:S02]  /*5f60*/  UIMAD.WIDE.U32 UR10, UR38, UR52, URZ ;  /* 0x00000034260a72a5 */ /* 0x000fe4000f8e00ff */
[----:B------:R-:W-:Y:S02]  /*5f70*/  UISETP.NE.AND UP1, UPT, UR43, 0x1, UPT ;  /* 0x000000012b00788c */ /* 0x000fe4000bf25270 */
[----:B------:R-:W-:Y:S01]  /*5f80*/  UISETP.NE.AND UP2, UPT, UR42, 0x1, UPT ;  /* 0x000000012a00788c */ /* 0x000fe2000bf45270 */
[----:B------:R-:W-:Y:S02]  /*5f90*/  UMOV UR4, UR5 ;  /* 0x0000000500047c82 */ /* 0x000fe40008000000 */
[----:B--2---:R-:W-:Y:S03]  /*5fa0*/  USHF.R.U32.HI UR5, URZ, UR12, UR4 ;  /* 0x0000000cff057299 */ /* 0x004fe60008011604 */
[----:B------:R-:W-:Y:S02]  /*5fb0*/  UMOV UR4, UR7 ;  /* 0x0000000700047c82 */ /* 0x000fe40008000000 */
[----:B------:R-:W-:Y:S02]  /*5fc0*/  USHF.R.U32.HI UR7, URZ, UR53, UR4 ;  /* 0x00000035ff077299 */ /* 0x000fe40008011604 */
[----:B------:R-:W-:Y:S02]  /*5fd0*/  USEL UR4, UR47, UR5, !UP0 ;  /* 0x000000052f047287 */ /* 0x000fe4000c000000 */
[----:B------:R-:W-:Y:S01]  /*5fe0*/  USEL UR7, UR58, UR7, !UP1 ;  /* 0x000000073a077287 */ /* 0x000fe2000c800000 */
[----:B------:R-:W-:Y:S01]  /*5ff0*/  UMOV UR5, UR9 ;  /* 0x0000000900057c82 */ /* 0x000fe20008000000 */
[----:B------:R-:W-:Y:S02]  /*6000*/  UIMAD.WIDE.U32 UR8, UR4, UR40, URZ ;  /* 0x00000028040872a5 */ /* 0x000fe4000f8e00ff */
[----:B------:R-:W-:Y:S03]  /*6010*/  USHF.R.U32.HI UR6, URZ, UR12, UR5 ;  /* 0x0000000cff067299 */ /* 0x000fe60008011605 */
[----:B------:R-:W-:Y:S01]  /*6020*/  UMOV UR5, UR11 ;  /* 0x0000000b00057c82 */ /* 0x000fe20008000000 */
[----:B------:R-:W-:Y:S02]  /*6030*/  UIMAD.WIDE.U32 UR10, UR7, UR40, URZ ;  /* 0x00000028070a72a5 */ /* 0x000fe4000f8e00ff */
[----:B------:R-:W-:Y:S02]  /*6040*/  USHF.R.U32.HI UR12, URZ, UR53, UR5 ;  /* 0x00000035ff0c7299 */ /* 0x000fe40008011605 */
[----:B------:R-:W-:Y:S01]  /*6050*/  USEL UR6, UR37, UR6, !UP0 ;  /* 0x0000000625067287 */ /* 0x000fe2000c000000 */
[----:B------:R-:W-:Y:S02]  /*6060*/  UMOV UR5, UR9 ;  /* 0x0000000900057c82 */ /* 0x000fe40008000000 */
[----:B------:R-:W-:Y:S01]  /*6070*/  UMOV UR10, UR11 ;  /* 0x0000000b000a7c82 */ /* 0x000fe20008000000 */
[----:B------:R-:W-:Y:S02]  /*6080*/  @UP2 USHF.R.U32.HI UR4, URZ, UR41, UR5 ;  /* 0x00000029ff042299 */ /* 0x000fe40008011605 */
[----:B------:R-:W-:Y:S02]  /*6090*/  @UP2 USHF.R.U32.HI UR7, URZ, UR41, UR10 ;  /* 0x00000029ff072299 */ /* 0x000fe4000801160a */
[----:B------:R-:W-:Y:S02]  /*60a0*/  UIMAD UR4, UR42, UR4, URZ ;  /* 0x000000042a0472a4 */ /* 0x000fe4000f8e02ff */
[----:B------:R-:W-:Y:S02]  /*60b0*/  UIMAD.WIDE.U32 UR10, UR6, UR40, URZ ;  /* 0x00000028060a72a5 */ /* 0x000fe4000f8e00ff */
[----:B------:R-:W-:Y:S02]  /*60c0*/  USEL UR5, UR38, UR12, !UP1 ;  /* 0x0000000c26057287 */ /* 0x000fe4000c800000 */
[----:B------:R-:W-:Y:S02]  /*60d0*/  UIMAD UR8, UR42, UR7, URZ ;  /* 0x000000072a0872a4 */ /* 0x000fe4000f8e02ff */
[----:B------:R-:W-:Y:S03]  /*60e0*/  UISETP.GE.AND UP0, UPT, UR6, UR4, UPT ;  /* 0x000000040600728c */ /* 0x000fe6000bf06270 */
[----:B------:R-:W-:Y:S01]  /*60f0*/  UMOV UR4, UR11 ;  /* 0x0000000b00047c82 */ /* 0x000fe20008000000 */
[----:B------:R-:W-:Y:S02]  /*6100*/  UISETP.GE.OR UP0, UPT, UR5, UR8, UP0 ;  /* 0x000000080500728c */ /* 0x000fe40008706670 */
[----:B------:R-:W-:Y:S02]  /*6110*/  USHF.R.U32.HI UR4, URZ, UR41, UR4 ;  /* 0x00000029ff047299 */ /* 0x000fe40008011604 */
[----:B------:R-:W-:Y:S02]  /*6120*/  UIMAD.WIDE.U32 UR8, UR5, UR40, URZ ;  /* 0x00000028050872a5 */ /* 0x000fe4000f8e00ff */
[----:B------:R-:W-:Y:S02]  /*6130*/  USEL UR11, UR6, UR4, !UP2 ;  /* 0x00000004060b7287 */ /* 0x000fe4000d000000 */
[----:B------:R-:W-:Y:S02]  /*6140*/  UIADD3 UR8, UPT, UPT, -UR5, URZ, URZ ;  /* 0x000000ff05087290 */ /* 0x000fe4000fffe1ff */
[----:B------:R-:W-:Y:S01]  /*6150*/  UIADD3 UR10, UPT, UPT, -UR11, URZ, URZ ;  /* 0x000000ff0b0a7290 */ /* 0x000fe2000fffe1ff */
[----:B------:R-:W-:Y:S01]  /*6160*/  @!UP0 UMOV UR4, UR9 ;  /* 0x0000000900048c82 */ /* 0x000fe20008000000 */
[----:B------:R-:W-:Y:S02]  /*6170*/  UIADD3 UR9, UPT, UPT, -UR6, URZ, URZ ;  /* 0x000000ff06097290 */ /* 0x000fe4000fffe1ff */
[----:B------:R-:W-:Y:S02]  /*6180*/  @!UP0 USHF.R.U32.HI UR4, URZ, UR41, UR4 ;  /* 0x00000029ff048299 */ /* 0x000fe40008011604 */
[----:B------:R-:W-:Y:S02]  /*6190*/  UIMAD UR10, UR42, UR10, UR6 ;  /* 0x0000000a2a0a72a4 */ /* 0x000fe4000f8e0206 */
[----:B------:R-:W-:Y:S04]  /*61a0*/  @!UP0 USEL UR4, UR5, UR4, !UP2 ;  /* 0x0000000405048287 */ /* 0x000fe8000d000000 */
[----:B------:R-:W-:Y:S02]  /*61b0*/  @!UP0 UIMAD UR10, UR7, UR10, UR4 ;  /* 0x0000000a070a82a4 */ /* 0x000fe4000f8e0204 */
[----:B------:R-:W-:Y:S02]  /*61c0*/  @!UP0 UIADD3 UR11, UPT, UPT, UR11, -UR4, URZ ;  /* 0x800000040b0b8290 */ /* 0x000fe4000fffe0ff */
[----:B------:R-:W-:Y:S02]  /*61d0*/  UIMAD UR7, UR43, UR8, UR38 ;  /* 0x000000082b0772a4 */ /* 0x000fe4000f8e0226 */
[----:B------:R-:W-:Y:S02]  /*61e0*/  @!UP0 UIMAD UR6, UR11, UR42, UR5 ;  /* 0x0000002a0b0682a4 */ /* 0x000fe4000f8e0205 */
[----:B------:R-:W-:Y:S01]  /*61f0*/  UIMAD UR4, UR54, UR9, UR37 ;  /* 0x00000009360472a4 */ /* 0x000fe2000f8e0225 */
[----:B------:R-:W-:Y:S02]  /*6200*/  @!UP0 UMOV UR5, UR10 ;  /* 0x0000000a00058c82 */ /* 0x000fe40008000000 */
[----:B------:R-:W-:Y:S02]  /*6210*/  UIMAD UR38, UR5, UR43, UR7 ;  /* 0x0000002b052672a4 */ /* 0x000fe4000f8e0207 */
[----:B------:R-:W-:Y:S11]  /*6220*/  UIMAD UR37, UR6, UR54, UR4 ;  /* 0x00000036062572a4 */ /* 0x000ff6000f8e0204 */
[----:B------:R-:W-:Y:S01]  /*6230*/  @!UPT UIADD3 URZ, UPT, UPT, URZ, URZ, URZ ;  /* 0x000000fffffff290 */ /* 0x000fe2000fffe0ff */
.L_x_111:
[----:B------:R-:W-:Y:S01]  /*6240*/  UISETP.NE.AND UP0, UPT, UR39, 0x1, UPT ;  /* 0x000000012700788c */ /* 0x000fe2000bf05270 */
[----:B------:R-:W-:Y:S01]  /*6250*/  IADD3 R145, PT, PT, R145, 0x1, RZ ;  /* 0x0000000191917810 */ /* 0x000fe20007ffe0ff */
[----:B------:R-:W-:Y:S02]  /*6260*/  USHF.L.U32 UR50, UR20, 0x7, URZ ;  /* 0x0000000714327899 */ /* 0x000fe400080006ff */
[----:B------:R-:W-:Y:S07]  /*6270*/  USHF.L.U32 UR49, UR30, 0x7, URZ ;  /* 0x000000071e317899 */ /* 0x000fee00080006ff */
[----:B------:R-:W2:Y:S01]  /*6280*/  @!UP0 LDCU.128 UR12, c[0x0][0xb10] ;  /* 0x00016200ff0c87ac */ /* 0x000ea20008000c00 */
[----:B------:R-:W3:Y:S01]  /*6290*/  @!UP0 LDCU UR5, c[0x0][0xb0c] ;  /* 0x00016180ff0587ac */ /* 0x000ee20008000800 */
[----:B------:R-:W4:Y:S01]  /*62a0*/  @!UP0 LDCU UR10, c[0x0][0xb20] ;  /* 0x00016400ff0a87ac */ /* 0x000f220008000800 */
[----:B--2---:R-:W-:Y:S02]  /*62b0*/  UIMAD.WIDE.U32 UR8, UR38, UR12, URZ ;  /* 0x0000000c260872a5 */ /* 0x004fe4000f8e00ff */
[----:B------:R-:W-:Y:S02]  /*62c0*/  UIMAD.WIDE.U32 UR6, UR37, UR15, URZ ;  /* 0x0000000f250672a5 */ /* 0x000fe4000f8e00ff */
[----:B------:R-:W-:Y:S03]  /*62d0*/  @!UP0 UISETP.NE.AND UP1, UPT, UR14, 0x1, UPT ;  /* 0x000000010e00888c */ /* 0x000fe6000bf25270 */
[----:B------:R-:W-:Y:S01]  /*62e0*/  @!UP0 UMOV UR4, UR9 ;  /* 0x0000000900048c82 */ /* 0x000fe20008000000 */
[----:B---3--:R-:W-:Y:S02]  /*62f0*/  @!UP0 UISETP.NE.AND UP2, UPT, UR5, 0x1, UPT ;  /* 0x000000010500888c */ /* 0x008fe4000bf45270 */
[----:B------:R-:W-:Y:S01]  /*6300*/  @!UP0 USHF.R.U32.HI UR4, URZ, UR13, UR4 ;  /* 0x0000000dff048299 */ /* 0x000fe20008011604 */
[----:B------:R-:W-:Y:S02]  /*6310*/  @!UP0 UMOV UR6, UR7 ;  /* 0x0000000700068c82 */ /* 0x000fe40008000000 */
[----:B----4-:R-:W-:Y:S02]  /*6320*/  @!UP0 USHF.R.U32.HI UR6, URZ, UR10, UR6 ;  /* 0x0000000aff068299 */ /* 0x010fe40008011606 */
[----:B------:R-:W-:Y:S02]  /*6330*/  @!UP0 USEL UR7, UR38, UR4, !UP2 ;  /* 0x0000000426078287 */ /* 0x000fe4000d000000 */
[----:B------:R-:W-:Y:S04]  /*6340*/  @!UP0 USEL UR6, UR37, UR6, !UP1 ;  /* 0x0000000625068287 */ /* 0x000fe8000c800000 */
[----:B------:R-:W-:Y:S02]  /*6350*/  @!UP0 UIADD3 UR4, UPT, UPT, -UR7, UR6, URZ ;  /* 0x0000000607048290 */ /* 0x000fe4000fffe1ff */
[----:B------:R-:W-:Y:S02]  /*6360*/  @!UP0 UIADD3 UR6, UPT, UPT, UR7, -UR6, URZ ;  /* 0x8000000607068290 */ /* 0x000fe4000fffe0ff */
[----:B------:R-:W-:Y:S02]  /*6370*/  @!UP0 UIMAD UR38, UR4, UR5, UR38 ;  /* 0x00000005042682a4 */ /* 0x000fe4000f8e0226 */
[----:B------:R-:W-:Y:S02]  /*6380*/  @!UP0 UIMAD UR37, UR6, UR14, UR37 ;  /* 0x0000000e062582a4 */ /* 0x000fe4000f8e0225 */
[----:B------:R-:W-:Y:S09]  /*6390*/  ULOP3.LUT UP0, URZ, UR62, 0x1b0, URZ, 0xc0, !UPT ;  /* 0x000001b03eff7892 */ /* 0x000ff2000f80c0ff */
[----:B------:R-:W-:Y:S05]  /*63a0*/  BRA.U !UP0, `(.L_x_112) ;  /* 0x0000000108407547 */ /* 0x000fea000b800000 */
[----:B------:R-:W2:Y:S01]  /*63b0*/  LDCU.64 UR8, c[0x4][0x80] ;  /* 0x01001000ff0877ac */ /* 0x000ea20008000a00 */
[----:B------:R-:W-:Y:S01]  /*63c0*/  MOV R3, 0x0 ;  /* 0x0000000000037802 */ /* 0x000fe20000000f00 */
[----:B------:R-:W-:Y:S02]  /*63d0*/  HFMA2 R12, -RZ, RZ, 0, 5.9604644775390625e-08 ;  /* 0x00000001ff0c7431 */ /* 0x000fe400000001ff */
[----:B------:R-:W-:Y:S02]  /*63e0*/  IMAD.MOV.U32 R8, RZ, RZ, 0x70 ;  /* 0x00000070ff087424 */ /* 0x000fe400078e00ff */
[----:B------:R-:W-:Y:S01]  /*63f0*/  IMAD.MOV.U32 R13, RZ, RZ, RZ ;  /* 0x000000ffff0d7224 */ /* 0x000fe200078e00ff */
[----:B------:R-:W3:Y:S01]  /*6400*/  LDCU.64 UR6, c[0x4][0x88] ;  /* 0x01001100ff0677ac */ /* 0x000ee20008000a00 */
[----:B------:R-:W4:Y:S01]  /*6410*/  LDC.64 R2, c[0x4][R3] ;  /* 0x0100000003027b82 */ /* 0x000f220000000a00 */
[----:B------:R-:W1:Y:S01]  /*6420*/  LDCU.64 UR4, c[0x4][0x8] ;  /* 0x01000100ff0477ac */ /* 0x000e620008000a00 */
[----:B--2---:R-:W-:Y:S01]  /*6430*/  MOV R5, UR9 ;  /* 0x0000000900057c02 */ /* 0x004fe20008000f00 */
[----:B------:R-:W-:Y:S01]  /*6440*/  IMAD.U32 R4, RZ, RZ, UR8 ;  /* 0x00000008ff047e24 */ /* 0x000fe2000f8e00ff */
[----:B---3--:R-:W-:Y:S01]  /*6450*/  MOV R7, UR7 ;  /* 0x0000000700077c02 */ /* 0x008fe20008000f00 */
[----:B------:R-:W-:Y:S01]  /*6460*/  IMAD.U32 R6, RZ, RZ, UR6 ;  /* 0x00000006ff067e24 */ /* 0x000fe2000f8e00ff */
[----:B-1----:R-:W-:Y:S01]  /*6470*/  MOV R11, UR5 ;  /* 0x00000005000b7c02 */ /* 0x002fe20008000f00 */
[----:B------:R-:W-:Y:S02]  /*6480*/  IMAD.U32 R10, RZ, RZ, UR4 ;  /* 0x00000004ff0a7e24 */ /* 0x000fe4000f8e00ff */
[----:B------:R-:W-:Y:S07]  /*6490*/  LEPC R20, `(.L_x_112) ;  /* 0x000000001014794e */ /* 0x000fee0000000000 */
[----:B----45:R-:W-:Y:S05]  /*64a0*/  CALL.ABS.NOINC R2 ;  /* 0x0000000002007343 */ /* 0x030fea0003c00000 */
.L_x_112:
[----:B------:R-:W-:Y:S01]  /*64b0*/  LOP3.LUT P0, RZ, R153, 0x1b0, RZ, 0xc0, !PT ;  /* 0x000001b099ff7812 */ /* 0x000fe2000780c0ff */
[----:B------:R-:W-:Y:S11]  /*64c0*/  BSSY.RECONVERGENT B6, `(.L_x_113) ;  /* 0x0000013000067945 */ /* 0x000ff60003800200 */
[----:B------:R-:W-:Y:S01]  /*64d0*/  @!UPT UIADD3 URZ, UPT, UPT, URZ, URZ, URZ ;  /* 0x000000fffffff290 */ /* 0x000fe2000fffe0ff */
[----:B------:R-:W-:Y:S05]  /*64e0*/  @!P0 BRA `(.L_x_114) ;  /* 0x0000000000408947 */ /* 0x000fea0003800000 */
        /* <DEDUP_REMOVED lines=16> */
.L_x_114:
[----:B------:R-:W-:Y:S05]  /*65f0*/  BSYNC.RECONVERGENT B6 ;  /* 0x0000000000067941 */ /* 0x000fea0003800200 */
.L_x_113:
[----:B------:R-:W-:Y:S01]  /*6600*/  R2UR UR4, R143 ;  /* 0x000000008f0472ca */ /* 0x000fe200000e0000 */
[----:B------:R-:W-:Y:S01]  /*6610*/  UISETP.NE.U32.AND UP0, UPT, UR60, URZ, UPT ;  /* 0x000000ff3c00728c */ /* 0x000fe2000bf05070 */
[----:B------:R-:W-:Y:S02]  /*6620*/  ISETP.NE.U32.AND P4, PT, R138, RZ, PT ;  /* 0x000000ff8a00720c */ /* 0x000fe40003f85070 */
[----:B------:R-:W-:Y:S01]  /*6630*/  ISETP.NE.U32.AND P2, PT, RZ, UR56, PT ;  /* 0x00000038ff007c0c */ /* 0x000fe2000bf45070 */
[----:B------:R-:W-:Y:S01]  /*6640*/  UISETP.NE.AND.EX UP1, UPT, UR61, URZ, UPT, UP0 ;  /* 0x000000ff3d00728c */ /* 0x000fe2000bf25300 */
[----:B------:R-:W-:Y:S01]  /*6650*/  ISETP.NE.AND.EX P4, PT, R139, RZ, PT, P4 ;  /* 0x000000ff8b00720c */ /* 0x000fe20003f85340 */
[----:B------:R-:W-:Y:S01]  /*6660*/  UPLOP3.LUT UP0, UPT, UPT, UPT, UPT, 0x40, 0x4 ;  /* 0x000000000004789c */ /* 0x000fe20003f0e870 */
[----:B------:R-:W-:Y:S05]  /*6670*/  ISETP.NE.AND.EX P2, PT, RZ, UR57, PT, P2 ;  /* 0x00000039ff007c0c */ /* 0x000fea000bf45320 */
[----:B------:R-:W-:Y:S06]  /*6680*/  UISETP.NE.AND UP2, UPT, UR4, URZ, UPT ;  /* 0x000000ff0400728c */ /* 0x000fec000bf45270 */
[----:B------:R-:W-:Y:S05]  /*6690*/  PLOP3.LUT P1, PT, PT, PT, UP2, 0x80, 0x8 ;  /* 0x000000000008781c */ /* 0x000fea0003f2f028 */
[----:B------:R-:W-:Y:S06]  /*66a0*/  @UP2 UPLOP3.LUT UP0, UPT, UPT, UPT, UP1, 0x80, 0x8 ;  /* 0x000000000008289c */ /* 0x000fec0003f0f010 */
[----:B------:R-:W-:Y:S01]  /*66b0*/  PLOP3.LUT P0, PT, PT, PT, UP0, 0x80, 0x8 ;  /* 0x000000000008781c */ /* 0x000fe20003f0f008 */
[----:B------:R-:W-:Y:S01]  /*66c0*/  @!UPT UIADD3 URZ, UPT, UPT, URZ, URZ, URZ ;  /* 0x000000fffffff290 */ /* 0x000fe2000fffe0ff */
[----:B------:R-:W-:Y:S11]  /*66d0*/  BRA.U !UP1, `(.L_x_115) ;  /* 0x00000001093c7547 */ /* 0x000ff6000b800000 */
[----:B------:R-:W-:Y:S01]  /*66e0*/  UISETP.NE.U32.AND UP0, UPT, UR56, URZ, UPT ;  /* 0x000000ff3800728c */ /* 0x000fe2000bf05070 */
[----:B-1----:R-:W-:Y:S01]  /*66f0*/  HFMA2 R0, -RZ, RZ, 0, 5.9604644775390625e-08 ;  /* 0x00000001ff007431 */ /* 0x002fe200000001ff */
[----:B------:R-:W1:Y:S01]  /*6700*/  LDCU.64 UR8, c[0x0][0x358] ;  /* 0x00006b00ff0877ac */ /* 0x000e620008000a00 */
[----:B------:R-:W-:Y:S01]  /*6710*/  IMAD.MOV.U32 R140, RZ, RZ, 0x1 ;  /* 0x00000001ff8c7424 */ /* 0x000fe200078e00ff */
[----:B------:R-:W-:Y:S06]  /*6720*/  UISETP.NE.AND.EX UP0, UPT, UR57, URZ, UPT, UP0 ;  /* 0x000000ff3900728c */ /* 0x000fec000bf05300 */
[----:B------:R-:W-:Y:S05]  /*6730*/  PLOP3.LUT P3, PT, PT, PT, UP0, 0x80, 0x8 ;  /* 0x000000000008781c */ /* 0x000fea0003f6f008 */
[----:B------:R-:W2:Y:S01]  /*6740*/  @UP0 LDCU.64 UR4, c[0x0][0x888] ;  /* 0x00011100ff0407ac */ /* 0x000ea20008000a00 */
[----:B------:R-:W-:Y:S07]  /*6750*/  @UP0 UIMAD UR6, UR36, UR60, URZ ;  /* 0x0000003c240602a4 */ /* 0x000fee000f8e02ff */
[----:B------:R-:W-:Y:S01]  /*6760*/  @!P3 PRMT R140, R0, 0x7610, R140 ;  /* 0x00007610008cb816 */ /* 0x000fe2000000008c */
[----:B--2---:R-:W-:Y:S06]  /*6770*/  @UP0 UIMAD.WIDE UR4, UR6, 0x4, UR4 ;  /* 0x00000004060408a5 */ /* 0x004fec000f8e0204 */
[----:B------:R-:W-:Y:S01]  /*6780*/  IMAD.U32 R2, RZ, RZ, UR4 ;  /* 0x00000004ff027e24 */ /* 0x000fe2000f8e00ff */
[----:B------:R-:W-:Y:S04]  /*6790*/  MOV R3, UR5 ;  /* 0x0000000500037c02 */ /* 0x000fe80008000f00 */
[----:B------:R-:W2:Y:S01]  /*67a0*/  @!UP0 LDCU UR4, c[0x0][0x880] ;  /* 0x00011000ff0487ac */ /* 0x000ea20008000800 */
[----:B-1---5:R3:W5:Y:S02]  /*67b0*/  @P3 LDG.E R72, desc[UR8][R2.64] ;  /* 0x0000000802483981 */ /* 0x022764000c1e1900 */
[----:B--23--:R-:W-:Y:S02]  /*67c0*/  @!P3 IMAD.U32 R72, RZ, RZ, UR4 ;  /* 0x00000004ff48be24 */ /* 0x00cfe4000f8e00ff */
.L_x_115:
[----:B------:R-:W-:Y:S05]  /*67d0*/  @!P4 BRA `(.L_x_116) ;  /* 0x000000000024c947 */ /* 0x000fea0003800000 */
[----:B------:R-:W-:Y:S01]  /*67e0*/  ISETP.NE.U32.AND P3, PT, R136, RZ, PT ;  /* 0x000000ff8800720c */ /* 0x000fe20003f65070 */
[----:B------:R-:W2:Y:S03]  /*67f0*/  LDCU.64 UR4, c[0x0][0x358] ;  /* 0x00006b00ff0477ac */ /* 0x000ea60008000a00 */
[----:B------:R-:W-:Y:S11]  /*6800*/  ISETP.NE.AND.EX P3, PT, R137, RZ, PT, P3 ;  /* 0x000000ff8900720c */ /* 0x000ff60003f65330 */
[----:B------:R-:W-:Y:S02]  /*6810*/  @!UPT UIADD3 URZ, UPT, UPT, URZ, URZ, URZ ;  /* 0x000000fffffff290 */ /* 0x000fe4000fffe0ff */
[----:B------:R-:W3:Y:S01]  /*6820*/  @P3 LDC.64 R2, c[0x0][0x8a8] ;  /* 0x00022a00ff023b82 */ /* 0x000ee20000000a00 */
[----:B-1----:R-:W-:Y:S04]  /*6830*/  @P3 IMAD R0, R138, UR36, RZ ;  /* 0x000000248a003c24 */ /* 0x002fe8000f8e02ff */
[----:B---3--:R-:W-:Y:S05]  /*6840*/  @P3 IMAD.WIDE R2, R0, 0x4, R2 ;  /* 0x0000000400023825 */ /* 0x008fea00078e0202 */
[----:B--2--5:R2:W5:Y:S02]  /*6850*/  @P3 LDG.E R70, desc[UR4][R2.64] ;  /* 0x0000000402463981 */ /* 0x024564000c1e1900 */
[----:B--2---:R-:W3:Y:S02]  /*6860*/  @!P3 LDC R70, c[0x0][0x8a0] ;  /* 0x00022800ff46bb82 */ /* 0x004ee40000000800 */
.L_x_116:
[----:B-----5:R-:W-:Y:S01]  /*6870*/  ISETP.NE.AND P4, PT, R72, RZ, PT ;  /* 0x000000ff4800720c */ /* 0x020fe20003f85270 */
[----:B------:R-:W-:Y:S01]  /*6880*/  BSSY B1, `(.L_x_117) ;  /* 0x0000048000017945 */ /* 0x000fe20003800000 */
[----:B------:R-:W-:Y:S01]  /*6890*/  SEL R7, RZ, 0xffffffff, P2 ;  /* 0xffffffffff077807 */ /* 0x000fe20001000000 */
[----:B------:R-:W-:Y:S01]  /*68a0*/  IMAD.MOV.U32 R78, RZ, RZ, 0x1 ;  /* 0x00000001ff4e7424 */ /* 0x000fe200078e00ff */
[----:B------:R-:W-:Y:S01]  /*68b0*/  LOP3.LUT P3, RZ, R140, 0xff, RZ, 0xc0, !PT ;  /* 0x000000ff8cff7812 */ /* 0x000fe2000786c0ff */
[----:B------:R-:W-:Y:S01]  /*68c0*/  IMAD R71, R68, 0x80, R69 ;  /* 0x0000008044477824 */ /* 0x000fe200078e0245 */
[----:B-1----:R-:W-:Y:S02]  /*68d0*/  @P1 SEL R0, RZ, 0xffffffff, P4 ;  /* 0xffffffffff001807 */ /* 0x002fe40002000000 */
[----:B------:R-:W-:Y:S02]  /*68e0*/  CS2R R98, SRZ ;  /* 0x0000000000627805 */ /* 0x000fe4000001ff00 */
[----:B------:R-:W-:Y:S02]  /*68f0*/  LEA R3, R148, UR44, 0x3 ;  /* 0x0000002c94037c11 */ /* 0x000fe4000f8e18ff */
[----:B------:R-:W-:Y:S02]  /*6900*/  CS2R R96, SRZ ;  /* 0x0000000000607805 */ /* 0x000fe4000001ff00 */
[----:B------:R-:W-:Y:S02]  /*6910*/  @P0 SEL R0, R7, R0, !P3 ;  /* 0x0000000007000207 */ /* 0x000fe40005800000 */
[----:B------:R-:W-:Y:S02]  /*6920*/  CS2R R94, SRZ ;  /* 0x00000000005e7805 */ /* 0x000fe4000001ff00 */
[----:B------:R-:W-:Y:S02]  /*6930*/  LEA R144, R68, UR44, 0x3 ;  /* 0x0000002c44907c11 */ /* 0x000fe4000f8e18ff */
[----:B------:R-:W-:Y:S02]  /*6940*/  CS2R R92, SRZ ;  /* 0x00000000005c7805 */ /* 0x000fe4000001ff00 */
[----:B------:R-:W-:Y:S02]  /*6950*/  @P1 LOP3.LUT R0, R0, 0x1, RZ, 0xc0, !PT ;  /* 0x0000000100001812 */ /* 0x000fe400078ec0ff */
[----:B------:R-:W-:Y:S02]  /*6960*/  CS2R R86, SRZ ;  /* 0x0000000000567805 */ /* 0x000fe4000001ff00 */
[----:B------:R-:W-:Y:S02]  /*6970*/  SHF.L.U32 R5, R149, 0x1f, RZ ;  /* 0x0000001f95057819 */ /* 0x000fe400000006ff */
[----:B------:R-:W-:Y:S02]  /*6980*/  CS2R R84, SRZ ;  /* 0x0000000000547805 */ /* 0x000fe4000001ff00 */
[----:B------:R-:W-:Y:S02]  /*6990*/  ISETP.NE.U32.OR P6, PT, R0, 0x1, !P1 ;  /* 0x000000010000780c */ /* 0x000fe40004fc5470 */
[----:B------:R-:W-:Y:S02]  /*69a0*/  CS2R R82, SRZ ;  /* 0x0000000000527805 */ /* 0x000fe4000001ff00 */
[----:B------:R-:W-:Y:S02]  /*69b0*/  PLOP3.LUT P2, PT, PT, PT, UP1, 0x80, 0x8 ;  /* 0x000000000008781c */ /* 0x000fe40003f4f018 */
[----:B------:R-:W-:Y:S02]  /*69c0*/  CS2R R80, SRZ ;  /* 0x0000000000507805 */ /* 0x000fe4000001ff00 */
[----:B------:R-:W-:Y:S02]  /*69d0*/  SEL R0, RZ, 0xffffffff, P4 ;  /* 0xffffffffff007807 */ /* 0x000fe40002000000 */
[----:B------:R-:W-:Y:S03]  /*69e0*/  P2R R88, PR, RZ, 0x40 ;  /* 0x00000040ff587803 */ /* 0x000fe60000000000 */
[----:B------:R-:W-:Y:S04]  /*69f0*/  @P6 SHF.L.U32 R2, R146, 0x1f, RZ ;  /* 0x0000001f92026819 */ /* 0x000fe800000006ff */
[----:B------:R-:W-:Y:S01]  /*6a00*/  @P2 SEL R0, R7, R0, !P3 ;  /* 0x0000000007002207 */ /* 0x000fe20005800000 */
[----:B------:R-:W1:Y:S03]  /*6a10*/  @P6 SYNCS.PHASECHK.TRANS64.TRYWAIT P1, [R3+URZ+0x100], R2 ;  /* 0x00010002030065a7 */ /* 0x000e6600080211ff */
[----:B------:R-:W-:Y:S04]  /*6a20*/  LOP3.LUT R0, R0, 0x1, RZ, 0xc0, !PT ;  /* 0x0000000100007812 */ /* 0x000fe800078ec0ff */
[----:B------:R-:W-:Y:S04]  /*6a30*/  ISETP.NE.U32.AND P5, PT, R0, 0x1, PT ;  /* 0x000000010000780c */ /* 0x000fe80003fa5070 */
[----:B------:R-:W-:Y:S01]  /*6a40*/  P2R R79, PR, RZ, 0x20 ;  /* 0x00000020ff4f7803 */ /* 0x000fe20000000000 */
[----:B------:R2:W4:Y:S01]  /*6a50*/  SYNCS.PHASECHK.TRANS64.TRYWAIT P0, [R144+URZ+0x150], R5 ;  /* 0x00015005900075a7 */ /* 0x00052200080011ff */
[----:B-1----:R-:W-:Y:S01]  /*6a60*/  @P6 SEL R78, RZ, 0x1, !P1 ;  /* 0x00000001ff4e6807 */ /* 0x002fe20004800000 */
[----:B--2---:R-:W-:Y:S06]  /*6a70*/  @!P6 BRA `(.L_x_118) ;  /* 0x0000000000a0e947 */ /* 0x004fec0003800000 */
[----:B------:R-:W-:Y:S01]  /*6a80*/  @P5 IMAD R7, R148, 0x2000, R135 ;  /* 0x0000200094075824 */ /* 0x000fe200078e0287 */
[----:B------:R-:W-:Y:S01]  /*6a90*/  ISETP.NE.AND P1, PT, R78, RZ, PT ;  /* 0x000000ff4e00720c */ /* 0x000fe20003f25270 */
[----:B------:R-:W-:Y:S01]  /*6aa0*/  BSSY B0, `(.L_x_119) ;  /* 0x0000011000007945 */ /* 0x000fe20003800000 */
[----:B------:R-:W-:Y:S01]  /*6ab0*/  CS2R R82, SRZ ;  /* 0x0000000000527805 */ /* 0x000fe2000001ff00 */
[----:B------:R-:W-:Y:S01]  /*6ac0*/  @P5 VIADD R9, R7, UR44 ;  /* 0x0000002c07095c36 */ /* 0x000fe20008000000 */
[----:B------:R-:W-:Y:S02]  /*6ad0*/  CS2R R80, SRZ ;  /* 0x0000000000507805 */ /* 0x000fe4000001ff00 */
[----:B------:R-:W-:Y:S02]  /*6ae0*/  CS2R R86, SRZ ;  /* 0x0000000000567805 */ /* 0x000fe4000001ff00 */
[----:B------:R-:W-:Y:S01]  /*6af0*/  CS2R R84, SRZ ;  /* 0x0000000000547805 */ /* 0x000fe2000001ff00 */
[--C-:B------:R-:W-:Y:S01]  /*6b00*/  @P5 IMAD.IADD R6, R152, 0x1, R9.reuse ;  /* 0x0000000198065824 */ /* 0x100fe200078e0209 */
[----:B------:R-:W-:Y:S01]  /*6b10*/  CS2R R94, SRZ ;  /* 0x00000000005e7805 */ /* 0x000fe2000001ff00 */
[--C-:B------:R-:W-:Y:S01]  /*6b20*/  @P5 IMAD.IADD R4, R151, 0x1, R9.reuse ;  /* 0x0000000197045824 */ /* 0x100fe200078e0209 */
[----:B------:R-:W-:Y:S01]  /*6b30*/  CS2R R92, SRZ ;  /* 0x00000000005c7805 */ /* 0x000fe2000001ff00 */
[----:B------:R-:W-:Y:S01]  /*6b40*/  @P5 IMAD R2, R150, 0x10, R9 ;  /* 0x0000001096025824 */ /* 0x000fe200078e0209 */
[----:B------:R-:W-:Y:S02]  /*6b50*/  CS2R R98, SRZ ;  /* 0x0000000000627805 */ /* 0x000fe4000001ff00 */
[----:B------:R-:W-:Y:S01]  /*6b60*/  CS2R R96, SRZ ;  /* 0x0000000000607805 */ /* 0x000fe2000001ff00 */
[----:B------:R-:W-:Y:S06]  /*6b70*/  @P1 BRA `(.L_x_120) ;  /* 0x00000000000c1947 */ /* 0x000fec0003800000 */
[----:B------:R-:W-:Y:S04]  /*6b80*/  SHF.L.U32 R0, R146, 0x1f, RZ ;  /* 0x0000001f92007819 */ /* 0x000fe800000006ff */
[----:B------:R-:W1:Y:S02]  /*6b90*/  SYNCS.PHASECHK.TRANS64.TRYWAIT P1, [R3+URZ+0x100], R0 ;  /* 0x00010000030075a7 */ /* 0x000e6400080211ff */
[----:B-1----:R-:W-:Y:S05]  /*6ba0*/  @!P1 BRA `(.L_x_121) ;  /* 0x0000003800cc9947 */ /* 0x002fea0003800000 */
.L_x_120:
[----:B------:R-:W-:Y:S05]  /*6bb0*/  BSYNC B0 ;  /* 0x0000000000007941 */ /* 0x000fea0003800000 */
.L_x_119:
[----:B------:R-:W-:Y:S01]  /*6bc0*/  ISETP.NE.AND P1, PT, R79, RZ, PT ;  /* 0x000000ff4f00720c */ /* 0x000fe20003f25270 */
[----:B-1----:R-:W-:Y:S02]  /*6bd0*/  VIADD R3, R3, 0x110 ;  /* 0x0000011003037836 */ /* 0x002fe40000000000 */
[----:B------:R-:W-:Y:S02]  /*6be0*/  IMAD.U32 R0, RZ, RZ, UR46 ;  /* 0x0000002eff007e24 */ /* 0x000fe4000f8e00ff */
[----:B------:R-:W-:Y:S03]  /*6bf0*/  VIADD R148, R148, 0x1 ;  /* 0x0000000194947836 */ /* 0x000fe60000000000 */
[----:B------:R-:W-:Y:S05]  /*6c00*/  PRMT R0, R0, 0x654, R3 ;  /* 0x0000065400007816 */ /* 0x000fea0000000003 */
[----:B------:R1:W2:Y:S04]  /*6c10*/  @P1 LDS.128 R80, [R7+UR44+0x200] ;  /* 0x0002002c07501984 */ /* 0x0002a80008000c00 */
[----:B------:R1:W1:Y:S04]  /*6c20*/  @P1 LDS.128 R84, [R6+0x200] ;  /* 0x0002000006541984 */ /* 0x0002680000000c00 */
[----:B------:R1:W1:Y:S04]  /*6c30*/  @P1 LDS.128 R92, [R4+0x200] ;  /* 0x00020000045c1984 */ /* 0x0002680000000c00 */
[----:B------:R1:W1:Y:S01]  /*6c40*/  @P1 LDS.128 R96, [R2+0x200] ;  /* 0x0002000002601984 */ /* 0x0002620000000c00 */
[C---:B------:R-:W-:Y:S01]  /*6c50*/  ISETP.NE.AND P1, PT, R148.reuse, 0x2, PT ;  /* 0x000000029400780c */ /* 0x040fe20003f25270 */
[----:B------:R-:W-:Y:S01]  /*6c60*/  @!PT LDS RZ, [RZ] ;  /* 0x00000000fffff984 */ /* 0x000fe20000000800 */
[----:B------:R-:W-:Y:S01]  /*6c70*/  @!PT LDS RZ, [RZ] ;  /* 0x00000000fffff984 */ /* 0x000fe20000000800 */
[----:B------:R-:W-:Y:S01]  /*6c80*/  @!PT LDS RZ, [RZ] ;  /* 0x00000000fffff984 */ /* 0x000fe20000000800 */
[----:B------:R-:W-:Y:S01]  /*6c90*/  @!PT LDS RZ, [RZ] ;  /* 0x00000000fffff984 */ /* 0x000fe20000000800 */
[----:B------:R5:W-:Y:S06]  /*6ca0*/  MEMBAR.ALL.CTA ;  /* 0x0000000000007992 */ /* 0x000bec0000008000 */
[----:B-----5:R-:W5:Y:S01]  /*6cb0*/  FENCE.VIEW.ASYNC.S ;  /* 0x00000000000073c6 */ /* 0x020f620000000000 */
[----:B------:R-:W-:Y:S02]  /*6cc0*/  SEL R3, RZ, 0x1, P1 ;  /* 0x00000001ff037807 */ /* 0x000fe40000800000 */
[----:B------:R-:W-:Y:S02]  /*6cd0*/  SEL R148, R148, RZ, P1 ;  /* 0x000000ff94947207 */ /* 0x000fe40000800000 */
[----:B------:R-:W-:Y:S01]  /*6ce0*/  LOP3.LUT R146, R146, R3, RZ, 0x3c, !PT ;  /* 0x0000000392927212 */ /* 0x000fe200078e3cff */
[----:B-----5:R1:W-:Y:S06]  /*6cf0*/  SYNCS.ARRIVE.TRANS64.RED.A1T0 RZ, [R0+URZ], RZ ;  /* 0x000000ff00ff79a7 */ /* 0x0203ec00081004ff */
.L_x_118:
[----:B------:R-:W-:Y:S05]  /*6d00*/  BSYNC B1 ;  /* 0x0000000000017941 */ /* 0x000fea0003800000 */
.L_x_117:
[----:B-1----:R-:W-:Y:S04]  /*6d10*/  SHF.R.U32.HI R0, RZ, 0x15, R71 ;  /* 0x00000015ff007819 */ /* 0x002fe80000011647 */
[----:B------:R-:W-:Y:S01]  /*6d20*/  LOP3.LUT P1, RZ, R0, 0x3, R141, 0x48, !PT ;  /* 0x0000000300ff7812 */ /* 0x000fe2000782488d */
[----:B------:R-:W-:Y:S01]  /*6d30*/  @!UPT UIADD3 URZ, UPT, UPT, URZ, URZ, URZ ;  /* 0x000000fffffff290 */ /* 0x000fe2000fffe0ff */
[----:B----4-:R-:W-:Y:S11]  /*6d40*/  @P0 BRA `(.L_x_122) ;  /* 0x0000000000080947 */ /* 0x010ff60003800000 */
[----:B------:R-:W1:Y:S02]  /*6d50*/  SYNCS.PHASECHK.TRANS64.TRYWAIT P0, [R144+URZ+0x150], R5 ;  /* 0x00015005900075a7 */ /* 0x000e6400080011ff */
[----:B-1----:R-:W-:Y:S05]  /*6d60*/  @!P0 BRA `(.L_x_123) ;  /* 0x0000003800708947 */ /* 0x002fea0003800000 */
.L_x_122:
[----:B------:R-:W-:Y:S05]  /*6d70*/  @!P1 BRA `(.L_x_124) ;  /* 0x0000000000409947 */ /* 0x000fea0003800000 */
[----:B------:R-:W1:Y:S01]  /*6d80*/  LDCU.64 UR8, c[0x4][0x70] ;  /* 0x01000e00ff0877ac */ /* 0x000e620008000a00 */
[----:B------:R-:W-:Y:S01]  /*6d90*/  MOV R3, 0x0 ;  /* 0x0000000000037802 */ /* 0x000fe20000000f00 */
[----:B------:R-:W-:Y:S02]  /*6da0*/  HFMA2 R12, -RZ, RZ, 0, 5.9604644775390625e-08 ;  /* 0x00000001ff0c7431 */ /* 0x000fe400000001ff */
[----:B------:R-:W-:Y:S02]  /*6db0*/  IMAD.MOV.U32 R8, RZ, RZ, 0x192 ;  /* 0x00000192ff087424 */ /* 0x000fe400078e00ff */
[----:B------:R-:W-:Y:S01]  /*6dc0*/  IMAD.MOV.U32 R13, RZ, RZ, RZ ;  /* 0x000000ffff0d7224 */ /* 0x000fe200078e00ff */
[----:B------:R-:W4:Y:S01]  /*6dd0*/  LDCU.64 UR6, c[0x4][0x78] ;  /* 0x01000f00ff0677ac */ /* 0x000f220008000a00 */
[----:B------:R-:W2:Y:S01]  /*6de0*/  LDC.64 R2, c[0x4][R3] ;  /* 0x0100000003027b82 */ /* 0x000ea20000000a00 */
[----:B------:R-:W5:Y:S01]  /*6df0*/  LDCU.64 UR4, c[0x4][0x10] ;  /* 0x01000200ff0477ac */ /* 0x000f620008000a00 */
[----:B-1----:R-:W-:Y:S01]  /*6e00*/  MOV R5, UR9 ;  /* 0x0000000900057c02 */ /* 0x002fe20008000f00 */
[----:B------:R-:W-:Y:S01]  /*6e10*/  IMAD.U32 R4, RZ, RZ, UR8 ;  /* 0x00000008ff047e24 */ /* 0x000fe2000f8e00ff */
[----:B----4-:R-:W-:Y:S01]  /*6e20*/  MOV R7, UR7 ;  /* 0x0000000700077c02 */ /* 0x010fe20008000f00 */
[----:B------:R-:W-:Y:S01]  /*6e30*/  IMAD.U32 R6, RZ, RZ, UR6 ;  /* 0x00000006ff067e24 */ /* 0x000fe2000f8e00ff */
[----:B-----5:R-:W-:Y:S01]  /*6e40*/  MOV R11, UR5 ;  /* 0x00000005000b7c02 */ /* 0x020fe20008000f00 */
[----:B------:R-:W-:Y:S02]  /*6e50*/  IMAD.U32 R10, RZ, RZ, UR4 ;  /* 0x00000004ff0a7e24 */ /* 0x000fe4000f8e00ff */
[----:B------:R-:W-:Y:S07]  /*6e60*/  LEPC R20, `(.L_x_124) ;  /* 0x000000001014794e */ /* 0x000fee0000000000 */
[----:B--23--:R-:W-:Y:S05]  /*6e70*/  CALL.ABS.NOINC R2 ;  /* 0x0000000002007343 */ /* 0x00cfea0003c00000 */
.L_x_124:
[----:B--2---:R-:W-:Y:S01]  /*6e80*/  SHF.L.U32 R75, R80, 0x10, RZ ;  /* 0x00000010504b7819 */ /* 0x004fe200000006ff */
[----:B------:R-:W-:Y:S05]  /*6e90*/  WARPSYNC.ALL ;  /* 0x0000000000007948 */ /* 0x000fea0003800000 */
[----:B------:R-:W-:Y:S01]  /*6ea0*/  R2UR UR4, R71 ;  /* 0x00000000470472ca */ /* 0x000fe200000e0000 */
[----:B------:R-:W-:Y:S01]  /*6eb0*/  BSSY.RECONVERGENT B0, `(.L_x_125) ;  /* 0x0000121000007945 */ /* 0x000fe20003800200 */
[----:B------:R-:W-:Y:S02]  /*6ec0*/  ISETP.NE.AND P6, PT, R88, RZ, PT ;  /* 0x000000ff5800720c */ /* 0x000fe40003fc5270 */
[----:B------:R-:W-:Y:S02]  /*6ed0*/  IADD3 R113, PT, PT, R135, UR44, RZ ;  /* 0x0000002c87717c10 */ /* 0x000fe4000fffe0ff */
[----:B------:R-:W-:Y:S02]  /*6ee0*/  SHF.L.U32 R112, R150, 0x4, RZ ;  /* 0x0000000496707819 */ /* 0x000fe400000006ff */
[-C--:B------:R-:W-:Y:S02]  /*6ef0*/  IADD3 R157, PT, PT, R152, R113.reuse, RZ ;  /* 0x00000071989d7210 */ /* 0x080fe40007ffe0ff */
[----:B------:R-:W-:Y:S02]  /*6f00*/  IADD3 R156, PT, PT, R151, R113, RZ ;  /* 0x00000071979c7210 */ /* 0x000fe40007ffe0ff */
[----:B------:R-:W-:Y:S01]  /*6f10*/  IADD3 R155, PT, PT, R113, R112, RZ ;  /* 0x00000070719b7210 */ /* 0x000fe20007ffe0ff */
[----:B-1----:R-:W3:Y:S01]  /*6f20*/  LDTM.x64 R4, tmem[UR4] ;  /* 0x00000004000479ee */ /* 0x002ee20008340000 */
[C---:B------:R-:W-:Y:S02]  /*6f30*/  PRMT R73, R80.reuse, 0x8880, RZ ;  /* 0x0000888050497816 */ /* 0x040fe400000000ff */
[----:B------:R-:W-:Y:S02]  /*6f40*/  SHF.R.S32.HI R75, RZ, 0x18, R75 ;  /* 0x00000018ff4b7819 */ /* 0x000fe4000001144b */
[----:B------:R-:W-:Y:S02]  /*6f50*/  SHF.R.S32.HI R76, RZ, 0x18, R81 ;  /* 0x00000018ff4c7819 */ /* 0x000fe40000011451 */
[----:B------:R-:W-:Y:S02]  /*6f60*/  SHF.L.U32 R74, R80, 0x8, RZ ;  /* 0x00000008504a7819 */ /* 0x000fe400000006ff */
[----:B------:R-:W-:Y:S02]  /*6f70*/  SHF.L.U32 R77, R81, 0x8, RZ ;  /* 0x00000008514d7819 */ /* 0x000fe400000006ff */
[----:B------:R-:W-:Y:S02]  /*6f80*/  SHF.R.S32.HI R74, RZ, 0x18, R74 ;  /* 0x00000018ff4a7819 */ /* 0x000fe4000001144a */
[----:B------:R-:W-:Y:S02]  /*6f90*/  SHF.R.S32.HI R77, RZ, 0x18, R77 ;  /* 0x00000018ff4d7819 */ /* 0x000fe4000001144d */
[----:B------:R-:W-:Y:S02]  /*6fa0*/  ISETP.NE.AND P0, PT, R154, RZ, PT ;  /* 0x000000ff9a00720c */ /* 0x000fe40003f05270 */
[----:B------:R-:W-:Y:S02]  /*6fb0*/  LEA R114, R148, UR44, 0x3 ;  /* 0x0000002c94727c11 */ /* 0x000fe4000f8e18ff */
[----:B------:R-:W-:Y:S01]  /*6fc0*/  @P6 SHF.L.U32 R115, R146, 0x1f, RZ ;  /* 0x0000001f92736819 */ /* 0x000fe200000006ff */
[C---:B---3--:R-:W-:Y:S02]  /*6fd0*/  IMAD R0, R70.reuse, R4, RZ ;  /* 0x0000000446007224 */ /* 0x048fe400078e02ff */
[C---:B------:R-:W-:Y:S02]  /*6fe0*/  IMAD R2, R70.reuse, R5, RZ ;  /* 0x0000000546027224 */ /* 0x040fe400078e02ff */
[----:B------:R-:W-:Y:S02]  /*6ff0*/  IMAD R3, R70, R6, RZ ;  /* 0x0000000646037224 */ /* 0x000fe400078e02ff */
[-C--:B------:R-:W-:Y:S01]  /*7000*/  IMAD R0, R73, R72.reuse, R0 ;  /* 0x0000004849007224 */ /* 0x080fe200078e0200 */
[----:B------:R-:W-:Y:S01]  /*7010*/  SHF.R.S32.HI R73, RZ, 0x18, R80 ;  /* 0x00000018ff497819 */ /* 0x000fe20000011450 */
[-C--:B------:R-:W-:Y:S01]  /*7020*/  IMAD R2, R75, R72.reuse, R2 ;  /* 0x000000484b027224 */ /* 0x080fe200078e0202 */
[C---:B------:R-:W-:Y:S01]  /*7030*/  PRMT R75, R81.reuse, 0x8880, RZ ;  /* 0x00008880514b7816 */ /* 0x040fe200000000ff */
[----:B------:R-:W-:Y:S01]  /*7040*/  IMAD R3, R74, R72, R3 ;  /* 0x000000484a037224 */ /* 0x000fe200078e0203 */
[----:B------:R-:W-:Y:S01]  /*7050*/  SHF.L.U32 R74, R81, 0x10, RZ ;  /* 0x00000010514a7819 */ /* 0x000fe200000006ff */
[C---:B------:R-:W-:Y:S02]  /*7060*/  IMAD R7, R70.reuse, R7, RZ ;  /* 0x0000000746077224 */ /* 0x040fe400078e02ff */
[C---:B------:R-:W-:Y:S01]  /*7070*/  IMAD R4, R70.reuse, R8, RZ ;  /* 0x0000000846047224 */ /* 0x040fe200078e02ff */
[----:B------:R-:W-:Y:S01]  /*7080*/  SHF.R.S32.HI R74, RZ, 0x18, R74 ;  /* 0x00000018ff4a7819 */ /* 0x000fe2000001144a */
[----:B------:R-:W-:Y:S02]  /*7090*/  IMAD R5, R70, R9, RZ ;  /* 0x0000000946057224 */ /* 0x000fe400078e02ff */
[-C--:B------:R-:W-:Y:S01]  /*70a0*/  IMAD R7, R73, R72.reuse, R7 ;  /* 0x0000004849077224 */ /* 0x080fe200078e0207 */
[C---:B------:R-:W-:Y:S01]  /*70b0*/  PRMT R73, R82.reuse, 0x8880, RZ ;  /* 0x0000888052497816 */ /* 0x040fe200000000ff */
[----:B------:R-:W-:Y:S01]  /*70c0*/  IMAD R4, R75, R72, R4 ;  /* 0x000000484b047224 */ /* 0x000fe200078e0204 */
[----:B------:R-:W-:Y:S01]  /*70d0*/  SHF.L.U32 R75, R82, 0x8, RZ ;  /* 0x00000008524b7819 */ /* 0x000fe200000006ff */
[----:B------:R-:W-:Y:S01]  /*70e0*/  IMAD R6, R70, R10, RZ ;  /* 0x0000000a46067224 */ /* 0x000fe200078e02ff */
[----:B------:R-:W-:Y:S01]  /*70f0*/  I2IP.S8.S32.SAT R89, R7, R3, RZ ;  /* 0x0000000307597239 */ /* 0x000fe200000014ff */
[----:B------:R-:W-:Y:S01]  /*7100*/  IMAD R5, R74, R72, R5 ;  /* 0x000000484a057224 */ /* 0x000fe200078e0205 */
[----:B------:R-:W-:Y:S01]  /*7110*/  SHF.L.U32 R74, R82, 0x10, RZ ;  /* 0x00000010524a7819 */ /* 0x000fe200000006ff */
[----:B------:R-:W-:Y:S01]  /*7120*/  IMAD R11, R70, R11, RZ ;  /* 0x0000000b460b7224 */ /* 0x000fe200078e02ff */
[----:B------:R-:W-:Y:S01]  /*7130*/  I2IP.S8.S32.SAT R88, R2, R0, R89 ;  /* 0x0000000002587239 */ /* 0x000fe20000001459 */
[C---:B------:R-:W-:Y:S01]  /*7140*/  IMAD R8, R70.reuse, R12, RZ ;  /* 0x0000000c46087224 */ /* 0x040fe200078e02ff */
[----:B------:R-:W-:Y:S01]  /*7150*/  SHF.R.S32.HI R74, RZ, 0x18, R74 ;  /* 0x00000018ff4a7819 */ /* 0x000fe2000001144a */
[-C--:B------:R-:W-:Y:S01]  /*7160*/  IMAD R6, R77, R72.reuse, R6 ;  /* 0x000000484d067224 */ /* 0x080fe200078e0206 */
[----:B------:R-:W-:Y:S01]  /*7170*/  SHF.R.S32.HI R75, RZ, 0x18, R75 ;  /* 0x00000018ff4b7819 */ /* 0x000fe2000001144b */
[----:B------:R-:W-:Y:S01]  /*7180*/  IMAD R9, R70, R13, RZ ;  /* 0x0000000d46097224 */ /* 0x000fe200078e02ff */
[----:B------:R-:W-:Y:S01]  /*7190*/  SHF.L.U32 R77, R83, 0x8, RZ ;  /* 0x00000008534d7819 */ /* 0x000fe200000006ff */
[-C--:B------:R-:W-:Y:S01]  /*71a0*/  IMAD R11, R76, R72.reuse, R11 ;  /* 0x000000484c0b7224 */ /* 0x080fe200078e020b */
[----:B------:R-:W-:Y:S01]  /*71b0*/  SHF.R.S32.HI R76, RZ, 0x18, R83 ;  /* 0x00000018ff4c7819 */ /* 0x000fe20000011453 */
[----:B------:R-:W-:Y:S01]  /*71c0*/  IMAD R8, R73, R72, R8 ;  /* 0x0000004849087224 */ /* 0x000fe200078e0208 */
[----:B------:R-:W-:Y:S01]  /*71d0*/  SHF.R.S32.HI R73, RZ, 0x18, R82 ;  /* 0x00000018ff497819 */ /* 0x000fe20000011452 */
[----:B------:R-:W-:Y:S01]  /*71e0*/  IMAD R10, R70, R14, RZ ;  /* 0x0000000e460a7224 */ /* 0x000fe200078e02ff */
[----:B------:R-:W-:Y:S01]  /*71f0*/  I2IP.S8.S32.SAT R90, R11, R6, RZ ;  /* 0x000000060b5a7239 */ /* 0x000fe200000014ff */
[----:B------:R-:W-:Y:S01]  /*7200*/  IMAD R9, R74, R72, R9 ;  /* 0x000000484a097224 */ /* 0x000fe200078e0209 */
[----:B------:R-:W-:Y:S01]  /*7210*/  SHF.R.S32.HI R77, RZ, 0x18, R77 ;  /* 0x00000018ff4d7819 */ /* 0x000fe2000001144d */
[----:B------:R-:W-:Y:S01]  /*7220*/  IMAD.U32 R74, R83, 0x10000, RZ ;  /* 0x00010000534a7824 */ /* 0x000fe200078e00ff */
[----:B------:R-:W-:Y:S01]  /*7230*/  I2IP.S8.S32.SAT R89, R5, R4, R90 ;  /* 0x0000000405597239 */ /* 0x000fe2000000145a */
[C---:B------:R-:W-:Y:S02]  /*7240*/  IMAD R15, R70.reuse, R15, RZ ;  /* 0x0000000f460f7224 */ /* 0x040fe400078e02ff */
[----:B------:R-:W-:Y:S01]  /*7250*/  IMAD R10, R75, R72, R10 ;  /* 0x000000484b0a7224 */ /* 0x000fe200078e020a */
[----:B------:R-:W-:Y:S01]  /*7260*/  PRMT R75, R83, 0x8880, RZ ;  /* 0x00008880534b7816 */ /* 0x000fe200000000ff */
        /* <DEDUP_REMOVED lines=11> */
[C---:B------:R-:W-:Y:S01]  /*7320*/  IMAD R19, R70.reuse, R19, RZ ;  /* 0x0000001346137224 */ /* 0x040fe200078e02ff */
[----:B------:R-:W-:Y:S01]  /*7330*/  I2IP.S8.S32.SAT R90, R9, R8, R90 ;  /* 0x00000008095a7239 */ /* 0x000fe2000000145a */
[C---:B------:R-:W-:Y:S01]  /*7340*/  IMAD R16, R70.reuse, R20, RZ ;  /* 0x0000001446107224 */ /* 0x040fe200078e02ff */
[----:B------:R-:W-:Y:S01]  /*7350*/  SHF.R.S32.HI R74, RZ, 0x18, R74 ;  /* 0x00000018ff4a7819 */ /* 0x000fe2000001144a */
[-C--:B------:R-:W-:Y:S01]  /*7360*/  IMAD R14, R77, R72.reuse, R14 ;  /* 0x000000484d0e7224 */ /* 0x080fe200078e020e */
[----:B------:R-:W-:Y:S01]  /*7370*/  SHF.R.S32.HI R75, RZ, 0x18, R75 ;  /* 0x00000018ff4b7819 */ /* 0x000fe2000001144b */
[----:B------:R-:W-:Y:S01]  /*7380*/  IMAD R17, R70, R21, RZ ;  /* 0x0000001546117224 */ /* 0x000fe200078e02ff */
[----:B------:R-:W-:Y:S01]  /*7390*/  SHF.L.U32 R77, R85, 0x8, RZ ;  /* 0x00000008554d7819 */ /* 0x000fe200000006ff */
[----:B------:R-:W-:Y:S01]  /*73a0*/  IMAD R19, R76, R72, R19 ;  /* 0x000000484c137224 */ /* 0x000fe200078e0213 */
[----:B------:R-:W-:Y:S01]  /*73b0*/  SHF.R.S32.HI R76, RZ, 0x18, R85 ;  /* 0x00000018ff4c7819 */ /* 0x000fe20000011455 */
[----:B------:R-:W-:Y:S01]  /*73c0*/  IMAD R18, R70, R22, RZ ;  /* 0x0000001646127224 */ /* 0x000fe200078e02ff */
[----:B------:R-:W-:Y:S01]  /*73d0*/  SHF.R.S32.HI R77, RZ, 0x18, R77 ;  /* 0x00000018ff4d7819 */ /* 0x000fe2000001144d */
[----:B------:R-:W-:Y:S01]  /*73e0*/  IMAD R16, R73, R72, R16 ;  /* 0x0000004849107224 */ /* 0x000fe200078e0210 */
[----:B------:R-:W-:Y:S01]  /*73f0*/  I2IP.S8.S32.SAT R91, R19, R14, RZ ;  /* 0x0000000e135b7239 */ /* 0x000fe200000014ff */
[-C--:B------:R-:W-:Y:S01]  /*7400*/  IMAD R17, R74, R72.reuse, R17 ;  /* 0x000000484a117224 */ /* 0x080fe200078e0211 */
[----:B------:R-:W-:Y:S01]  /*7410*/  SHF.L.U32 R74, R85, 0x10, RZ ;  /* 0x00000010554a7819 */ /* 0x000fe200000006ff */
[C---:B------:R-:W-:Y:S01]  /*7420*/  IMAD R23, R70.reuse, R23, RZ ;  /* 0x0000001746177224 */ /* 0x040fe200078e02ff */
[----:B------:R-:W-:Y:S01]  /*7430*/  SHF.R.S32.HI R73, RZ, 0x18, R84 ;  /* 0x00000018ff497819 */ /* 0x000fe20000011454 */
[----:B------:R-:W-:Y:S01]  /*7440*/  IMAD R18, R75, R72, R18 ;  /* 0x000000484b127224 */ /* 0x000fe200078e0212 */
[----:B------:R-:W-:Y:S01]  /*7450*/  PRMT R75, R85, 0x8880, RZ ;  /* 0x00008880554b7816 */ /* 0x000fe200000000ff */
[C---:B------:R-:W-:Y:S01]  /*7460*/  IMAD R20, R70.reuse, R24, RZ ;  /* 0x0000001846147224 */ /* 0x040fe200078e02ff */
[----:B------:R-:W-:Y:S01]  /*7470*/  SHF.R.S32.HI R74, RZ, 0x18, R74 ;  /* 0x00000018ff4a7819 */ /* 0x000fe2000001144a */
[----:B------:R-:W-:Y:S01]  /*7480*/  IMAD R21, R70, R25, RZ ;  /* 0x0000001946157224 */ /* 0x000fe200078e02ff */
[----:B------:R-:W-:Y:S01]  /*7490*/  I2IP.S8.S32.SAT R91, R13, R12, R91 ;  /* 0x0000000c0d5b7239 */ /* 0x000fe2000000145b */
[-C--:B------:R-:W-:Y:S01]  /*74a0*/  IMAD R23, R73, R72.reuse, R23 ;  /* 0x0000004849177224 */ /* 0x080fe200078e0217 */
[C---:B------:R-:W-:Y:S01]  /*74b0*/  PRMT R73, R86.reuse, 0x8880, RZ ;  /* 0x0000888056497816 */ /* 0x040fe200000000ff */
[-C--:B------:R-:W-:Y:S01]  /*74c0*/  IMAD R20, R75, R72.reuse, R20 ;  /* 0x000000484b147224 */ /* 0x080fe200078e0214 */
[----:B------:R-:W-:Y:S01]  /*74d0*/  SHF.L.U32 R75, R86, 0x8, RZ ;  /* 0x00000008564b7819 */ /* 0x000fe200000006ff */
[----:B------:R-:W-:Y:S01]  /*74e0*/  IMAD R21, R74, R72, R21 ;  /* 0x000000484a157224 */ /* 0x000fe200078e0215 */
[----:B------:R1:W-:Y:S01]  /*74f0*/  STS.128 [R135+UR44+0x4200], R88 ;  /* 0x0042005887007988 */ /* 0x0003e20008000c2c */
[----:B------:R-:W-:Y:S01]  /*7500*/  IMAD R22, R70, R26, RZ ;  /* 0x0000001a46167224 */ /* 0x000fe200078e02ff */
[----:B------:R-:W-:Y:S01]  /*7510*/  I2IP.S8.S32.SAT R100, R23, R18, RZ ;  /* 0x0000001217647239 */ /* 0x000fe200000014ff */
[----:B------:R-:W-:Y:S01]  /*7520*/  IMAD.U32 R74, R86, 0x10000, RZ ;  /* 0x00010000564a7824 */ /* 0x000fe200078e00ff */
[----:B------:R-:W-:Y:S01]  /*7530*/  SHF.R.S32.HI R75, RZ, 0x18, R75 ;  /* 0x00000018ff4b7819 */ /* 0x000fe2000001144b */
[C---:B------:R-:W-:Y:S01]  /*7540*/  IMAD R27, R70.reuse, R27, RZ ;  /* 0x0000001b461b7224 */ /* 0x040fe200078e02ff */
[----:B------:R-:W-:Y:S01]  /*7550*/  I2IP.S8.S32.SAT R100, R17, R16, R100 ;  /* 0x0000001011647239 */ /* 0x000fe20000001464 */
[C---:B------:R-:W-:Y:S01]  /*7560*/  IMAD R24, R70.reuse, R28, RZ ;  /* 0x0000001c46187224 */ /* 0x040fe200078e02ff */
[----:B------:R-:W-:Y:S01]  /*7570*/  SHF.R.S32.HI R74, RZ, 0x18, R74 ;  /* 0x00000018ff4a7819 */ /* 0x000fe2000001144a */
[-C--:B------:R-:W-:Y:S01]  /*7580*/  IMAD R22, R77, R72.reuse, R22 ;  /* 0x000000484d167224 */ /* 0x080fe200078e0216 */
[----:B------:R-:W-:Y:S01]  /*7590*/  SHF.L.U32 R77, R87, 0x8, RZ ;  /* 0x00000008574d7819 */ /* 0x000fe200000006ff */
[----:B------:R-:W-:Y:S02]  /*75a0*/  IMAD R25, R70, R29, RZ ;  /* 0x0000001d46197224 */ /* 0x000fe400078e02ff */
        /* <DEDUP_REMOVED lines=33> */
[----:B------:R-:W-:Y:S01]  /*77c0*/  PRMT R76, R93, 0x8880, RZ ;  /* 0x000088805d4c7816 */ /* 0x000fe200000000ff */
[C---:B------:R-:W-:Y:S02]  /*77d0*/  IMAD R34, R70.reuse, R38, RZ ;  /* 0x0000002646227224 */ /* 0x040fe400078e02ff */
[----:B------:R-:W-:Y:S01]  /*77e0*/  IMAD R32, R73, R72, R32 ;  /* 0x0000004849207224 */ /* 0x000fe200078e0220 */
[----:B------:R-:W-:Y:S01]  /*77f0*/  SHF.R.S32.HI R73, RZ, 0x18, R92 ;  /* 0x00000018ff497819 */ /* 0x000fe2000001145c */
[----:B------:R-:W-:Y:S01]  /*7800*/  IMAD R39, R70, R39, RZ ;  /* 0x0000002746277224 */ /* 0x000fe200078e02ff */
[----:B------:R-:W-:Y:S01]  /*7810*/  I2IP.S8.S32.SAT R103, R35, R30, RZ ;  /* 0x0000001e23677239 */ /* 0x000fe200000014ff */
[-C--:B------:R-:W-:Y:S02]  /*7820*/  IMAD R33, R74, R72.reuse, R33 ;  /* 0x000000484a217224 */ /* 0x080fe400078e0221 */
[----:B------:R-:W-:Y:S01]  /*7830*/  IMAD R34, R75, R72, R34 ;  /* 0x000000484b227224 */ /* 0x000fe200078e0222 */
[----:B------:R-:W-:Y:S01]  /*7840*/  I2IP.S8.S32.SAT R103, R29, R28, R103 ;  /* 0x0000001c1d677239 */ /* 0x000fe20000001467 */
[C---:B------:R-:W-:Y:S01]  /*7850*/  IMAD.U32 R74, R93.reuse, 0x10000, RZ ;  /* 0x000100005d4a7824 */ /* 0x040fe200078e00ff */
[----:B------:R-:W-:Y:S01]  /*7860*/  SHF.L.U32 R75, R93, 0x8, RZ ;  /* 0x000000085d4b7819 */ /* 0x000fe200000006ff */
[----:B------:R-:W-:Y:S01]  /*7870*/  IMAD R39, R73, R72, R39 ;  /* 0x0000004849277224 */ /* 0x000fe200078e0227 */
[----:B------:R-:W-:Y:S01]  /*7880*/  MOV R73, R76 ;  /* 0x0000004c00497202 */ /* 0x000fe20000000f00 */
[C---:B------:R-:W-:Y:S01]  /*7890*/  IMAD R36, R70.reuse, R40, RZ ;  /* 0x0000002846247224 */ /* 0x040fe200078e02ff */
[----:B------:R-:W-:Y:S01]  /*78a0*/  SHF.R.S32.HI R74, RZ, 0x18, R74 ;  /* 0x00000018ff4a7819 */ /* 0x000fe2000001144a */
[C---:B------:R-:W-:Y:S01]  /*78b0*/  IMAD R37, R70.reuse, R41, RZ ;  /* 0x0000002946257224 */ /* 0x040fe200078e02ff */
[----:B------:R-:W-:Y:S01]  /*78c0*/  SHF.R.S32.HI R75, RZ, 0x18, R75 ;  /* 0x00000018ff4b7819 */ /* 0x000fe2000001144b */
[----:B------:R-:W-:Y:S01]  /*78d0*/  IMAD R38, R70, R42, RZ ;  /* 0x0000002a46267224 */ /* 0x000fe200078e02ff */
[----:B------:R1:W-:Y:S01]  /*78e0*/  STS.128 [R157+0x4200], R100 ;  /* 0x004200649d007388 */ /* 0x0003e20000000c00 */
[----:B------:R-:W-:Y:S01]  /*78f0*/  IMAD R36, R73, R72, R36 ;  /* 0x0000004849247224 */ /* 0x000fe200078e0224 */
[----:B------:R-:W-:Y:S01]  /*7900*/  I2IP.S8.S32.SAT R104, R39, R34, RZ ;  /* 0x0000002227687239 */ /* 0x000fe200000014ff */
[-C--:B------:R-:W-:Y:S01]  /*7910*/  IMAD R37, R74, R72.reuse, R37 ;  /* 0x000000484a257224 */ /* 0x080fe200078e0225 */
[----:B------:R-:W-:Y:S01]  /*7920*/  SHF.R.S32.HI R76, RZ, 0x18, R93 ;  /* 0x00000018ff4c7819 */ /* 0x000fe2000001145d */
[----:B------:R-:W-:Y:S01]  /*7930*/  IMAD R43, R70, R43, RZ ;  /* 0x0000002b462b7224 */ /* 0x000fe200078e02ff */
[C---:B------:R-:W-:Y:S01]  /*7940*/  SHF.L.U32 R74, R94.reuse, 0x10, RZ ;  /* 0x000000105e4a7819 */ /* 0x040fe200000006ff */
[----:B------:R-:W-:Y:S01]  /*7950*/  IMAD R38, R75, R72, R38 ;  /* 0x000000484b267224 */ /* 0x000fe200078e0226 */
[----:B------:R-:W-:Y:S01]  /*7960*/  PRMT R73, R94, 0x8880, RZ ;  /* 0x000088805e497816 */ /* 0x000fe200000000ff */
[----:B------:R-:W-:Y:S01]  /*7970*/  IMAD R40, R70, R44, RZ ;  /* 0x0000002c46287224 */ /* 0x000fe200078e02ff */
[----:B------:R-:W-:Y:S01]  /*7980*/  SHF.L.U32 R75, R94, 0x8, RZ ;  /* 0x000000085e4b7819 */ /* 0x000fe200000006ff */
[----:B------:R-:W-:Y:S01]  /*7990*/  IMAD R41, R70, R45, RZ ;  /* 0x0000002d46297224 */ /* 0x000fe200078e02ff */
[----:B------:R-:W-:Y:S01]  /*79a0*/  SHF.R.S32.HI R74, RZ, 0x18, R74 ;  /* 0x00000018ff4a7819 */ /* 0x000fe2000001144a */
[----:B------:R-:W-:Y:S01]  /*79b0*/  IMAD R43, R76, R72, R43 ;  /* 0x000000484c2b7224 */ /* 0x000fe200078e022b */
[----:B------:R-:W-:Y:S01]  /*79c0*/  SHF.R.S32.HI R75, RZ, 0x18, R75 ;  /* 0x00000018ff4b7819 */ /* 0x000fe2000001144b */
[C---:B------:R-:W-:Y:S01]  /*79d0*/  IMAD R42, R70.reuse, R46, RZ ;  /* 0x0000002e462a7224 */ /* 0x040fe200078e02ff */
[----:B------:R-:W-:Y:S01]  /*79e0*/  I2IP.S8.S32.SAT R104, R33, R32, R104 ;  /* 0x0000002021687239 */ /* 0x000fe20000001468 */
[----:B------:R-:W-:Y:S01]  /*79f0*/  IMAD R40, R73, R72, R40 ;  /* 0x0000004849287224 */ /* 0x000fe200078e0228 */
[----:B------:R-:W-:Y:S01]  /*7a00*/  SHF.R.S32.HI R76, RZ, 0x18, R94 ;  /* 0x00000018ff4c7819 */ /* 0x000fe2000001145e */
[----:B------:R-:W-:Y:S01]  /*7a10*/  IMAD R47, R70, R47, RZ ;  /* 0x0000002f462f7224 */ /* 0x000fe200078e02ff */
[----:B------:R-:W-:Y:S01]  /*7a20*/  I2IP.S8.S32.SAT R105, R43, R38, RZ ;  /* 0x000000262b697239 */ /* 0x000fe200000014ff */
[-C--:B------:R-:W-:Y:S01]  /*7a30*/  IMAD R41, R74, R72.reuse, R41 ;  /* 0x000000484a297224 */ /* 0x080fe200078e0229 */
[----:B------:R-:W-:Y:S01]  /*7a40*/  PRMT R73, R95, 0x8880, RZ ;  /* 0x000088805f497816 */ /* 0x000fe200000000ff */
[-C--:B------:R-:W-:Y:S01]  /*7a50*/  IMAD R42, R75, R72.reuse, R42 ;  /* 0x000000484b2a7224 */ /* 0x080fe200078e022a */
[----:B------:R-:W-:Y:S01]  /*7a60*/  SHF.L.U32 R74, R95, 0x10, RZ ;  /* 0x000000105f4a7819 */ /* 0x000fe200000006ff */
[----:B------:R-:W-:Y:S01]  /*7a70*/  IMAD R47, R76, R72, R47 ;  /* 0x000000484c2f7224 */ /* 0x000fe200078e022f */
[----:B------:R-:W-:Y:S01]  /*7a80*/  I2IP.S8.S32.SAT R105, R37, R36, R105 ;  /* 0x0000002425697239 */ /* 0x000fe20000001469 */
[C---:B------:R-:W-:Y:S01]  /*7a90*/  IMAD R44, R70.reuse, R48, RZ ;  /* 0x00000030462c7224 */ /* 0x040fe200078e02ff */
[----:B------:R-:W-:Y:S01]  /*7aa0*/  SHF.R.S32.HI R74, RZ, 0x18, R74 ;  /* 0x00000018ff4a7819 */ /* 0x000fe2000001144a */
[----:B------:R-:W-:Y:S01]  /*7ab0*/  IMAD.SHL.U32 R76, R95, 0x100, RZ ;  /* 0x000001005f4c7824 */ /* 0x000fe200078e00ff */
[----:B------:R-:W-:Y:S01]  /*7ac0*/  I2IP.S8.S32.SAT R106, R47, R42, RZ ;  /* 0x0000002a2f6a7239 */ /* 0x000fe200000014ff */
[----:B------:R-:W-:Y:S01]  /*7ad0*/  IMAD R45, R70, R49, RZ ;  /* 0x00000031462d7224 */ /* 0x000fe200078e02ff */
[----:B------:R-:W-:Y:S01]  /*7ae0*/  PRMT R75, R96, 0x8880, RZ ;  /* 0x00008880604b7816 */ /* 0x000fe200000000ff */
[----:B------:R-:W-:Y:S01]  /*7af0*/  IMAD R44, R73, R72, R44 ;  /* 0x00000048492c7224 */ /* 0x000fe200078e022c */
[----:B------:R-:W-:Y:S01]  /*7b00*/  SHF.R.S32.HI R73, RZ, 0x18, R76 ;  /* 0x00000018ff497819 */ /* 0x000fe2000001144c */
[----:B------:R-:W-:Y:S01]  /*7b10*/  IMAD R46, R70, R50, RZ ;  /* 0x00000032462e7224 */ /* 0x000fe200078e02ff */
[----:B------:R-:W-:Y:S01]  /*7b20*/  I2IP.S8.S32.SAT R106, R41, R40, R106 ;  /* 0x00000028296a7239 */ /* 0x000fe2000000146a */
[----:B------:R-:W-:Y:S01]  /*7b30*/  IMAD R45, R74, R72, R45 ;  /* 0x000000484a2d7224 */ /* 0x000fe200078e022d */
[----:B------:R-:W-:Y:S01]  /*7b40*/  SHF.R.S32.HI R74, RZ, 0x18, R95 ;  /* 0x00000018ff4a7819 */ /* 0x000fe2000001145f */
[----:B------:R-:W-:Y:S01]  /*7b50*/  IMAD R51, R70, R51, RZ ;  /* 0x0000003346337224 */ /* 0x000fe200078e02ff */
[----:B------:R-:W-:Y:S01]  /*7b60*/  SHF.L.U32 R76, R96, 0x8, RZ ;  /* 0x00000008604c7819 */ /* 0x000fe200000006ff */
[----:B------:R-:W-:Y:S02]  /*7b70*/  IMAD R48, R70, R52, RZ ;  /* 0x0000003446307224 */ /* 0x000fe400078e02ff */
[-C--:B------:R-:W-:Y:S01]  /*7b80*/  IMAD R46, R73, R72.reuse, R46 ;  /* 0x00000048492e7224 */ /* 0x080fe200078e022e */
[----:B------:R-:W-:Y:S01]  /*7b90*/  SHF.R.S32.HI R73, RZ, 0x18, R77 ;  /* 0x00000018ff497819 */ /* 0x000fe2000001144d */
[-C--:B------:R-:W-:Y:S01]  /*7ba0*/  IMAD R51, R74, R72.reuse, R51 ;  /* 0x000000484a337224 */ /* 0x080fe200078e0233 */
[----:B------:R-:W-:Y:S01]  /*7bb0*/  SHF.R.S32.HI R74, RZ, 0x18, R96 ;  /* 0x00000018ff4a7819 */ /* 0x000fe20000011460 */
[----:B------:R-:W-:Y:S01]  /*7bc0*/  IMAD R49, R70, R53, RZ ;  /* 0x0000003546317224 */ /* 0x000fe200078e02ff */
[----:B------:R-:W-:Y:S01]  /*7bd0*/  SHF.L.U32 R77, R98, 0x8, RZ ;  /* 0x00000008624d7819 */ /* 0x000fe200000006ff */
[----:B------:R-:W-:Y:S01]  /*7be0*/  IMAD R48, R75, R72, R48 ;  /* 0x000000484b307224 */ /* 0x000fe200078e0230 */
[----:B------:R-:W-:Y:S01]  /*7bf0*/  SHF.R.S32.HI R75, RZ, 0x18, R76 ;  /* 0x00000018ff4b7819 */ /* 0x000fe2000001144c */
[C---:B------:R-:W-:Y:S01]  /*7c00*/  IMAD R50, R70.reuse, R54, RZ ;  /* 0x0000003646327224 */ /* 0x040fe200078e02ff */
[----:B------:R-:W-:Y:S01]  /*7c10*/  I2IP.S8.S32.SAT R107, R51, R46, RZ ;  /* 0x0000002e336b7239 */ /* 0x000fe200000014ff */
[C---:B------:R-:W-:Y:S01]  /*7c20*/  IMAD R55, R70.reuse, R55, RZ ;  /* 0x0000003746377224 */ /* 0x040fe200078e02ff */
[----:B------:R-:W-:Y:S01]  /*7c30*/  SHF.L.U32 R76, R97, 0x10, RZ ;  /* 0x00000010614c7819 */ /* 0x000fe200000006ff */
[----:B------:R-:W-:Y:S01]  /*7c40*/  IMAD R49, R73, R72, R49 ;  /* 0x0000004849317224 */ /* 0x000fe200078e0231 */
[----:B------:R-:W-:Y:S01]  /*7c50*/  PRMT R73, R97, 0x8880, RZ ;  /* 0x0000888061497816 */ /* 0x000fe200000000ff */
[----:B------:R-:W-:Y:S01]  /*7c60*/  IMAD R52, R70, R56, RZ ;  /* 0x0000003846347224 */ /* 0x000fe200078e02ff */
[----:B------:R-:W-:Y:S01]  /*7c70*/  I2IP.S8.S32.SAT R107, R45, R44, R107 ;  /* 0x0000002c2d6b7239 */ /* 0x000fe2000000146b */
[-C--:B------:R-:W-:Y:S01]  /*7c80*/  IMAD R50, R75, R72.reuse, R50 ;  /* 0x000000484b327224 */ /* 0x080fe200078e0232 */
[----:B------:R-:W-:Y:S01]  /*7c90*/  PRMT R75, R98, 0x8880, RZ ;  /* 0x00008880624b7816 */ /* 0x000fe200000000ff */
[-C--:B------:R-:W-:Y:S01]  /*7ca0*/  IMAD R55, R74, R72.reuse, R55 ;  /* 0x000000484a377224 */ /* 0x080fe200078e0237 */
[----:B------:R-:W-:Y:S01]  /*7cb0*/  SHF.R.S32.HI R74, RZ, 0x18, R76 ;  /* 0x00000018ff4a7819 */ /* 0x000fe2000001144c */
[----:B------:R-:W-:Y:S01]  /*7cc0*/  IMAD R52, R73, R72, R52 ;  /* 0x0000004849347224 */ /* 0x000fe200078e0234 */
[----:B------:R-:W-:Y:S01]  /*7cd0*/  SHF.L.U32 R73, R97, 0x8, RZ ;  /* 0x0000000861497819 */ /* 0x000fe200000006ff */
[C---:B------:R-:W-:Y:S01]  /*7ce0*/  IMAD R53, R70.reuse, R57, RZ ;  /* 0x0000003946357224 */ /* 0x040fe200078e02ff */
[----:B------:R1:W-:Y:S01]  /*7cf0*/  STS.128 [R156+0x4200], R104 ;  /* 0x004200689c007388 */ /* 0x0003e20000000c00 */
[----:B------:R-:W-:Y:S01]  /*7d00*/  IMAD R54, R70, R58, RZ ;  /* 0x0000003a46367224 */ /* 0x000fe200078e02ff */
[----:B------:R-:W-:Y:S01]  /*7d10*/  SHF.R.S32.HI R73, RZ, 0x18, R73 ;  /* 0x00000018ff497819 */ /* 0x000fe20000011449 */
[----:B------:R-:W-:Y:S01]  /*7d20*/  IMAD R53, R74, R72, R53 ;  /* 0x000000484a357224 */ /* 0x000fe200078e0235 */
[----:B------:R-:W-:Y:S01]  /*7d30*/  SHF.L.U32 R76, R98, 0x10, RZ ;  /* 0x00000010624c7819 */ /* 0x000fe200000006ff */
[C---:B------:R-:W-:Y:S01]  /*7d40*/  IMAD R59, R70.reuse, R59, RZ ;  /* 0x0000003b463b7224 */ /* 0x040fe200078e02ff */
[----:B------:R-:W-:Y:S01]  /*7d50*/  SHF.R.S32.HI R74, RZ, 0x18, R97 ;  /* 0x00000018ff4a7819 */ /* 0x000fe20000011461 */
[C---:B------:R-:W-:Y:S01]  /*7d60*/  IMAD R56, R70.reuse, R60, RZ ;  /* 0x0000003c46387224 */ /* 0x040fe200078e02ff */
[----:B------:R-:W-:Y:S01]  /*7d70*/  I2IP.S8.S32.SAT R108, R55, R50, RZ ;  /* 0x00000032376c7239 */ /* 0x000fe200000014ff */
[----:B------:R-:W-:Y:S01]  /*7d80*/  IMAD R54, R73, R72, R54 ;  /* 0x0000004849367224 */ /* 0x000fe200078e0236 */
[----:B------:R-:W-:Y:S01]  /*7d90*/  SHF.R.S32.HI R76, RZ, 0x18, R76 ;  /* 0x00000018ff4c7819 */ /* 0x000fe2000001144c */
[----:B------:R-:W-:Y:S01]  /*7da0*/  IMAD R57, R70, R61, RZ ;  /* 0x0000003d46397224 */ /* 0x000fe200078e02ff */
[----:B------:R-:W-:Y:S01]  /*7db0*/  I2IP.S8.S32.SAT R108, R49, R48, R108 ;  /* 0x00000030316c7239 */ /* 0x000fe2000000146c */
[----:B------:R-:W-:Y:S01]  /*7dc0*/  IMAD R59, R74, R72, R59 ;  /* 0x000000484a3b7224 */ /* 0x000fe200078e023b */
[----:B------:R-:W-:Y:S01]  /*7dd0*/  SHF.R.S32.HI R77, RZ, 0x18, R77 ;  /* 0x00000018ff4d7819 */ /* 0x000fe2000001144d */
[----:B------:R-:W-:Y:S01]  /*7de0*/  IMAD R58, R70, R62, RZ ;  /* 0x0000003e463a7224 */ /* 0x000fe200078e02ff */
[----:B------:R-:W-:Y:S01]  /*7df0*/  SHF.R.S32.HI R73, RZ, 0x18, R98 ;  /* 0x00000018ff497819 */ /* 0x000fe20000011462 */
[----:B------:R-:W-:Y:S01]  /*7e00*/  IMAD R56, R75, R72, R56 ;  /* 0x000000484b387224 */ /* 0x000fe200078e0238 */
[----:B------:R-:W-:Y:S01]  /*7e10*/  I2IP.S8.S32.SAT R109, R59, R54, RZ ;  /* 0x000000363b6d7239 */ /* 0x000fe200000014ff */
[----:B------:R-:W-:Y:S01]  /*7e20*/  IMAD R57, R76, R72, R57 ;  /* 0x000000484c397224 */ /* 0x000fe200078e0239 */
[C---:B------:R-:W-:Y:S01]  /*7e30*/  PRMT R75, R99.reuse, 0x8880, RZ ;  /* 0x00008880634b7816 */ /* 0x040fe200000000ff */
[----:B------:R-:W-:Y:S01]  /*7e40*/  IMAD.U32 R74, R99, 0x10000, RZ ;  /* 0x00010000634a7824 */ /* 0x000fe200078e00ff */
[----:B------:R-:W-:Y:S01]  /*7e50*/  I2IP.S8.S32.SAT R109, R53, R52, R109 ;  /* 0x00000034356d7239 */ /* 0x000fe2000000146d */
[C---:B------:R-:W-:Y:S01]  /*7e60*/  IMAD R63, R70.reuse, R63, RZ ;  /* 0x0000003f463f7224 */ /* 0x040fe200078e02ff */
[----:B------:R-:W-:Y:S01]  /*7e70*/  SHF.R.S32.HI R76, RZ, 0x18, R99 ;  /* 0x00000018ff4c7819 */ /* 0x000fe20000011463 */
[----:B------:R-:W-:Y:S01]  /*7e80*/  IMAD R58, R77, R72, R58 ;  /* 0x000000484d3a7224 */ /* 0x000fe200078e023a */
[----:B------:R-:W-:Y:S01]  /*7e90*/  SHF.L.U32 R77, R99, 0x8, RZ ;  /* 0x00000008634d7819 */ /* 0x000fe200000006ff */
[C---:B------:R-:W-:Y:S01]  /*7ea0*/  IMAD R60, R70.reuse, R64, RZ ;  /* 0x00000040463c7224 */ /* 0x040fe200078e02ff */
[----:B------:R-:W-:Y:S01]  /*7eb0*/  SHF.R.S32.HI R74, RZ, 0x18, R74 ;  /* 0x00000018ff4a7819 */ /* 0x000fe2000001144a */
[C---:B------:R-:W-:Y:S01]  /*7ec0*/  IMAD R61, R70.reuse, R65, RZ ;  /* 0x00000041463d7224 */ /* 0x040fe200078e02ff */
[----:B------:R-:W-:Y:S01]  /*7ed0*/  SHF.R.S32.HI R77, RZ, 0x18, R77 ;  /* 0x00000018ff4d7819 */ /* 0x000fe2000001144d */
[-C--:B------:R-:W-:Y:S02]  /*7ee0*/  IMAD R63, R73, R72.reuse, R63 ;  /* 0x00000048493f7224 */ /* 0x080fe400078e023f */
[----:B------:R-:W-:Y:S02]  /*7ef0*/  IMAD R60, R75, R72, R60 ;  /* 0x000000484b3c7224 */ /* 0x000fe400078e023c */
[----:B------:R-:W-:Y:S01]  /*7f00*/  IMAD R62, R70, R66, RZ ;  /* 0x00000042463e7224 */ /* 0x000fe200078e02ff */
[----:B------:R-:W-:Y:S01]  /*7f10*/  I2IP.S8.S32.SAT R110, R63, R58, RZ ;  /* 0x0000003a3f6e7239 */ /* 0x000fe200000014ff */
[----:B------:R-:W-:Y:S02]  /*7f20*/  IMAD R61, R74, R72, R61 ;  /* 0x000000484a3d7224 */ /* 0x000fe400078e023d */
[----:B------:R-:W-:Y:S01]  /*7f30*/  IMAD R67, R70, R67, RZ ;  /* 0x0000004346437224 */ /* 0x000fe200078e02ff */
[----:B------:R-:W-:Y:S01]  /*7f40*/  I2IP.S8.S32.SAT R110, R57, R56, R110 ;  /* 0x00000038396e7239 */ /* 0x000fe2000000146e */
[-C--:B------:R-:W-:Y:S02]  /*7f50*/  IMAD R62, R77, R72.reuse, R62 ;  /* 0x000000484d3e7224 */ /* 0x080fe400078e023e */
[----:B------:R-:W-:Y:S05]  /*7f60*/  IMAD R67, R76, R72, R67 ;  /* 0x000000484c437224 */ /* 0x000fea00078e0243 */
[----:B------:R-:W-:Y:S04]  /*7f70*/  I2IP.S8.S32.SAT R111, R67, R62, RZ ;  /* 0x0000003e436f7239 */ /* 0x000fe800000014ff */
[----:B------:R-:W-:Y:S05]  /*7f80*/  I2IP.S8.S32.SAT R111, R61, R60, R111 ;  /* 0x0000003c3d6f7239 */ /* 0x000fea000000146f */
[----:B------:R1:W-:Y:S01]  /*7f90*/  STS.128 [R155+0x4200], R108 ;  /* 0x0042006c9b007388 */ /* 0x0003e20000000c00 */
[----:B------:R-:W-:Y:S01]  /*7fa0*/  @!PT LDS RZ, [RZ] ;  /* 0x00000000fffff984 */ /* 0x000fe20000000800 */
[----:B------:R-:W-:Y:S01]  /*7fb0*/  @!PT LDS RZ, [RZ] ;  /* 0x00000000fffff984 */ /* 0x000fe20000000800 */
[----:B------:R-:W-:Y:S01]  /*7fc0*/  @!PT LDS RZ, [RZ] ;  /* 0x00000000fffff984 */ /* 0x000fe20000000800 */
[----:B------:R-:W-:Y:S01]  /*7fd0*/  @!PT LDS RZ, [RZ] ;  /* 0x00000000fffff984 */ /* 0x000fe20000000800 */
[----:B------:R2:W-:Y:S07]  /*7fe0*/  MEMBAR.ALL.CTA ;  /* 0x0000000000007992 */ /* 0x0005ee0000008000 */
[----:B--2---:R-:W2:Y:S02]  /*7ff0*/  FENCE.VIEW.ASYNC.S ;  /* 0x00000000000073c6 */ /* 0x004ea40000000000 */
[----:B--2---:R-:W-:Y:S06]  /*8000*/  BAR.SYNC.DEFER_BLOCKING 0x1, 0x80 ;  /* 0x0042000000007b1d */ /* 0x004fec0000010000 */
[----:B------:R-:W-:Y:S05]  /*8010*/  @P0 BRA `(.L_x_126) ;  /* 0x0000000000280947 */ /* 0x000fea0003800000 */
[----:B------:R-:W2:Y:S01]  /*8020*/  LDCU.64 UR6, c[0x0][0x348] ;  /* 0x00006900ff0677ac */ /* 0x000ea20008000a00 */
[----:B------:R-:W-:Y:S01]  /*8030*/  UIADD3 UR4, UPT, UPT, UR44, 0x4200, URZ ;  /* 0x000042002c047890 */ /* 0x000fe2000fffe0ff */
[----:B------:R-:W-:Y:S05]  /*8040*/  UMOV UR51, UR36 ;  /* 0x0000002400337c82 */ /* 0x000fea0008000000 */
[----:B------:R-:W-:Y:S04]  /*8050*/  MOV R153, UR4 ;  /* 0x0000000400997c02 */ /* 0x000fe80008000f00 */
[----:B------:R-:W-:Y:S01]  /*8060*/  R2UR UR48, R153 ;  /* 0x00000000993072ca */ /* 0x000fe200000e0000 */
[----:B--2---:R-:W-:Y:S04]  /*8070*/  UIADD3 UR4, UP0, UPT, UR6, 0x680, URZ ;  /* 0x0000068006047890 */ /* 0x004fe8000ff1e0ff */
[----:B------:R-:W-:Y:S09]  /*8080*/  UIADD3.X UR5, UPT, UPT, URZ, UR7, URZ, UP0, !UPT ;  /* 0x00000007ff057290 */ /* 0x000ff200087fe4ff */
[----:B------:R2:W-:Y:S01]  /*8090*/  UTMASTG.3D [UR48], [UR4] ;  /* 0x00000030040073b5 */ /* 0x0005e20008010000 */
[----:B------:R0:W-:Y:S01]  /*80a0*/  UTMACMDFLUSH ;  /* 0x00000000000079b7 */ /* 0x0001e20000000000 */
[----:B--2---:R-:W-:Y:S04]  /*80b0*/  DEPBAR.LE SB0, 0x1 ;  /* 0x000080400000791a */ /* 0x004fe80000000000 */
.L_x_126:
[----:B------:R-:W-:Y:S05]  /*80c0*/  BSYNC.RECONVERGENT B0 ;  /* 0x0000000000007941 */ /* 0x000fea0003800200 */
.L_x_125:
[----:B------:R-:W-:Y:S06]  /*80d0*/  BAR.SYNC.DEFER_BLOCKING 0x1, 0x80 ;  /* 0x0042000000007b1d */ /* 0x000fec0000010000 */
[----:B------:R-:W2:Y:S01]  /*80e0*/  @P6 SYNCS.PHASECHK.TRANS64.TRYWAIT P0, [R114+URZ+0x100], R115 ;  /* 0x00010073720065a7 */ /* 0x000ea200080011ff */
[----:B------:R-:W-:Y:S01]  /*80f0*/  BSSY B1, `(.L_x_127) ;  /* 0x0000023000017945 */ /* 0x000fe20003800000 */
[----:B--2---:R-:W-:Y:S03]  /*8100*/  @P6 SEL R78, RZ, 0x1, !P0 ;  /* 0x00000001ff4e6807 */ /* 0x004fe60004000000 */
[----:B------:R-:W-:Y:S05]  /*8110*/  @!P6 BRA `(.L_x_128) ;  /* 0x000000000080e947 */ /* 0x000fea0003800000 */
[----:B------:R-:W-:Y:S01]  /*8120*/  ISETP.NE.AND P1, PT, R79, RZ, PT ;  /* 0x000000ff4f00720c */ /* 0x000fe20003f25270 */
[----:B------:R-:W-:Y:S01]  /*8130*/  BSSY B0, `(.L_x_129) ;  /* 0x000000a000007945 */ /* 0x000fe20003800000 */
[----:B------:R-:W-:Y:S11]  /*8140*/  ISETP.NE.AND P0, PT, R78, RZ, PT ;  /* 0x000000ff4e00720c */ /* 0x000ff60003f05270 */
[----:B------:R-:W-:Y:S04]  /*8150*/  @P1 IMAD R113, R148, 0x2000, R113 ;  /* 0x0000200094711824 */ /* 0x000fe800078e0271 */
[--C-:B------:R-:W-:Y:S01]  /*8160*/  @P1 IMAD.IADD R112, R112, 0x1, R113.reuse ;  /* 0x0000000170701824 */ /* 0x100fe200078e0271 */
[----:B------:R-:W-:Y:S01]  /*8170*/  @P1 IADD3 R2, PT, PT, R152, R113, RZ ;  /* 0x0000007198021210 */ /* 0x000fe20007ffe0ff */
[----:B------:R-:W-:Y:S01]  /*8180*/  @P1 IMAD.IADD R0, R151, 0x1, R113 ;  /* 0x0000000197001824 */ /* 0x000fe200078e0271 */
[----:B------:R-:W-:Y:S06]  /*8190*/  @P0 BRA `(.L_x_130) ;  /* 0x00000000000c0947 */ /* 0x000fec0003800000 */
[----:B------:R-:W-:Y:S04]  /*81a0*/  SHF.L.U32 R3, R146, 0x1f, RZ ;  /* 0x0000001f92037819 */ /* 0x000fe800000006ff */
[----:B------:R-:W2:Y:S02]  /*81b0*/  SYNCS.PHASECHK.TRANS64.TRYWAIT P0, [R114+URZ+0x100], R3 ;  /* 0x00010003720075a7 */ /* 0x000ea400080011ff */
[----:B--2---:R-:W-:Y:S05]  /*81c0*/  @!P0 BRA `(.L_x_131) ;  /* 0x00000024006c8947 */ /* 0x004fea0003800000 */
.L_x_130:
[----:B------:R-:W-:Y:S05]  /*81d0*/  BSYNC B0 ;  /* 0x0000000000007941 */ /* 0x000fea0003800000 */
.L_x_129:
[----:B------:R-:W-:Y:S01]  /*81e0*/  ISETP.NE.AND P0, PT, R79, RZ, PT ;  /* 0x000000ff4f00720c */ /* 0x000fe20003f05270 */
[----:B--2---:R-:W-:Y:S02]  /*81f0*/  VIADD R114, R114, 0x110 ;  /* 0x0000011072727836 */ /* 0x004fe40000000000 */
[----:B------:R-:W-:Y:S02]  /*8200*/  IMAD.U32 R3, RZ, RZ, UR46 ;  /* 0x0000002eff037e24 */ /* 0x000fe4000f8e00ff */
[----:B------:R-:W-:Y:S03]  /*8210*/  VIADD R148, R148, 0x1 ;  /* 0x0000000194947836 */ /* 0x000fe60000000000 */
[----:B------:R-:W-:Y:S05]  /*8220*/  PRMT R3, R3, 0x654, R114 ;  /* 0x0000065403037816 */ /* 0x000fea0000000072 */
[----:B------:R2:W3:Y:S04]  /*8230*/  @P0 LDS.128 R80, [R113+0x200] ;  /* 0x0002000071500984 */ /* 0x0004e80000000c00 */
[----:B------:R2:W4:Y:S04]  /*8240*/  @P0 LDS.128 R84, [R2+0x200] ;  /* 0x0002000002540984 */ /* 0x0005280000000c00 */
        /* <DEDUP_REMOVED lines=9> */
[----:B------:R-:W-:Y:S01]  /*82e0*/  SEL R148, R148, RZ, P0 ;  /* 0x000000ff94947207 */ /* 0x000fe20000000000 */
[----:B-----5:R5:W-:Y:S02]  /*82f0*/  SYNCS.ARRIVE.TRANS64.RED.A1T0 RZ, [R3+URZ], RZ ;  /* 0x000000ff03ff79a7 */ /* 0x020be400081004ff */
[----:B-----5:R-:W-:Y:S04]  /*8300*/  SEL R3, RZ, 0x1, P0 ;  /* 0x00000001ff037807 */ /* 0x020fe80000000000 */
[----:B--234-:R-:W-:Y:S02]  /*8310*/  LOP3.LUT R146, R146, R3, RZ, 0x3c, !PT ;  /* 0x0000000392927212 */ /* 0x01cfe400078e3cff */
.L_x_128:
[----:B------:R-:W-:Y:S05]  /*8320*/  BSYNC B1 ;  /* 0x0000000000017941 */ /* 0x000fea0003800000 */
.L_x_127:
[----:B------:R-:W-:Y:S05]  /*8330*/  VIADD R0, R71, 0x40 ;  /* 0x0000004047007836 */ /* 0x000fea0000000000 */
[----:B------:R-:W-:Y:S04]  /*8340*/  SHF.R.U32.HI R0, RZ, 0x15, R0 ;  /* 0x00000015ff007819 */ /* 0x000fe80000011600 */
[----:B------:R-:W-:Y:S11]  /*8350*/  LOP3.LUT P0, RZ, R0, 0x3, R141, 0x48, !PT ;  /* 0x0000000300ff7812 */ /* 0x000ff6000780488d */
[----:B------:R-:W-:Y:S02]  /*8360*/  @!UPT UIADD3 URZ, UPT, UPT, URZ, URZ, URZ ;  /* 0x000000fffffff290 */ /* 0x000fe4000fffe0ff */
        /* <DEDUP_REMOVED lines=8> */
[----:B------:R-:W5:Y:S01]  /*83f0*/  LDCU.64 UR4, c[0x4][0x10] ;  /* 0x01000200ff0477ac */ /* 0x000f620008000a00 */
[----:B--2---:R-:W-:Y:S01]  /*8400*/  MOV R5, UR9 ;  /* 0x0000000900057c02 */ /* 0x004fe20008000f00 */
[----:B------:R-:W-:Y:S01]  /*8410*/  IMAD.U32 R4, RZ, RZ, UR8 ;  /* 0x00000008ff047e24 */ /* 0x000fe2000f8e00ff */
[----:B---3--:R-:W-:Y:S01]  /*8420*/  MOV R7, UR7 ;  /* 0x0000000700077c02 */ /* 0x008fe20008000f00 */
[----:B------:R-:W-:Y:S01]  /*8430*/  IMAD.U32 R6, RZ, RZ, UR6 ;  /* 0x00000006ff067e24 */ /* 0x000fe2000f8e00ff */
[----:B-----5:R-:W-:Y:S01]  /*8440*/  MOV R11, UR5 ;  /* 0x00000005000b7c02 */ /* 0x020fe20008000f00 */
[----:B------:R-:W-:Y:S02]  /*8450*/  IMAD.U32 R10, RZ, RZ, UR4 ;  /* 0x00000004ff0a7e24 */ /* 0x000fe4000f8e00ff */
[----:B------:R-:W-:Y:S07]  /*8460*/  LEPC R20, `(.L_x_132) ;  /* 0x000000001014794e */ /* 0x000fee0000000000 */
[----:B-1--4-:R-:W-:Y:S05]  /*8470*/  CALL.ABS.NOINC R2 ;  /* 0x0000000002007343 */ /* 0x012fea0003c00000 */
.L_x_132:
[----:B------:R-:W-:Y:S01]  /*8480*/  ISETP.NE.AND P0, PT, R154, RZ, PT ;  /* 0x000000ff9a00720c */ /* 0x000fe20003f05270 */
[----:B------:R-:W-:Y:S05]  /*8490*/  WARPSYNC.ALL ;  /* 0x0000000000007948 */ /* 0x000fea0003800000 */
[----:B------:R-:W-:Y:S01]  /*84a0*/  R2UR UR4, R71 ;  /* 0x00000000470472ca */ /* 0x000fe200000e0000 */
[----:B------:R-:W-:Y:S01]  /*84b0*/  IMAD.U32 R130, R82, 0x10000, RZ ;  /* 0x0001000052827824 */ /* 0x000fe200078e00ff */
[C---:B------:R-:W-:Y:S01]  /*84c0*/  SHF.L.U32 R75, R80.reuse, 0x10, RZ ;  /* 0x00000010504b7819 */ /* 0x040fe200000006ff */
[----:B------:R-:W-:Y:S01]  /*84d0*/  IMAD.U32 R115, R87, 0x10000, RZ ;  /* 0x0001000057737824 */ /* 0x000fe200078e00ff */
[----:B------:R-:W-:Y:S01]  /*84e0*/  PRMT R73, R80, 0x8880, RZ ;  /* 0x0000888050497816 */ /* 0x000fe200000000ff */
[----:B-1----:R-:W-:Y:S01]  /*84f0*/  IMAD.U32 R104, R96, 0x10000, RZ ;  /* 0x0001000060687824 */ /* 0x002fe200078e00ff */
[----:B------:R-:W-:Y:S01]  /*8500*/  SHF.L.U32 R74, R80, 0x8, RZ ;  /* 0x00000008504a7819 */ /* 0x000fe200000006ff */
[----:B------:R-:W-:Y:S01]  /*8510*/  IMAD.SHL.U32 R123, R84, 0x100, RZ ;  /* 0x00000100547b7824 */ /* 0x000fe200078e00ff */
[----:B------:R-:W-:Y:S01]  /*8520*/  SHF.R.S32.HI R75, RZ, 0x18, R75 ;  /* 0x00000018ff4b7819 */ /* 0x000fe2000001144b */
[----:B------:R-:W-:Y:S01]  /*8530*/  IMAD.SHL.U32 R108, R93, 0x100, RZ ;  /* 0x000001005d6c7824 */ /* 0x000fe200078e00ff */
[----:B------:R-:W-:Y:S01]  /*8540*/  SHF.R.S32.HI R74, RZ, 0x18, R74 ;  /* 0x00000018ff4a7819 */ /* 0x000fe2000001144a */
[----:B------:R-:W-:Y:S01]  /*8550*/  BSSY.RECONVERGENT B0, `(.L_x_133) ;  /* 0x0000122000007945 */ /* 0x000fe20003800200 */
[----:B------:R-:W-:Y:S01]  /*8560*/  SHF.R.S32.HI R76, RZ, 0x18, R80 ;  /* 0x00000018ff4c7819 */ /* 0x000fe20000011450 */
[----:B------:R-:W1:Y:S01]  /*8570*/  LDTM.x64 R4, tmem[UR4+0x40] ;  /* 0x00004004000479ee */ /* 0x000e620008340000 */
[----:B------:R-:W-:Y:S01]  /*8580*/  NOP ;  /* 0x0000000000007918 */ /* 0x000fe20000000000 */
[----:B------:R-:W-:Y:S02]  /*8590*/  IADD3 R144, PT, PT, R144, 0x170, RZ ;  /* 0x0000017090907810 */ /* 0x000fe40007ffe0ff */
[C---:B------:R-:W-:Y:S02]  /*85a0*/  PRMT R134, R81.reuse, 0x8880, RZ ;  /* 0x0000888051867816 */ /* 0x040fe400000000ff */
[----:B------:R-:W-:Y:S02]  /*85b0*/  LOP3.LUT R144, R144, 0xfefffff8, RZ, 0xc0, !PT ;  /* 0xfefffff890907812 */ /* 0x000fe400078ec0ff */
[----:B------:R-:W-:Y:S02]  /*85c0*/  SHF.L.U32 R133, R81, 0x10, RZ ;  /* 0x0000001051857819 */ /* 0x000fe400000006ff */
[----:B-1----:R1:W-:Y:S01]  /*85d0*/  SYNCS.ARRIVE.TRANS64.RED.A1T0 RZ, [R144+URZ], RZ ;  /* 0x000000ff90ff79a7 */ /* 0x0023e200081004ff */
[----:B------:R-:W-:Y:S02]  /*85e0*/  PRMT R131, R82, 0x8880, RZ ;  /* 0x0000888052837816 */ /* 0x000fe400000000ff */
[----:B------:R-:W-:Y:S02]  /*85f0*/  SHF.R.S32.HI R77, RZ, 0x18, R81 ;  /* 0x00000018ff4d7819 */ /* 0x000fe40000011451 */
[C---:B------:R-:W-:Y:S02]  /*8600*/  PRMT R128, R83.reuse, 0x8880, RZ ;  /* 0x0000888053807816 */ /* 0x040fe400000000ff */
[----:B------:R-:W-:Y:S02]  /*8610*/  SHF.R.S32.HI R78, RZ, 0x18, R82 ;  /* 0x00000018ff4e7819 */ /* 0x000fe40000011452 */
[----:B------:R-:W-:Y:S02]  /*8620*/  SHF.L.U32 R127, R83, 0x10, RZ ;  /* 0x00000010537f7819 */ /* 0x000fe400000006ff */
[----:B------:R-:W-:Y:S02]  /*8630*/  PRMT R125, R84, 0x8880, RZ ;  /* 0x00008880547d7816 */ /* 0x000fe400000000ff */
[----:B------:R-:W-:Y:S01]  /*8640*/  SHF.R.S32.HI R79, RZ, 0x18, R83 ;  /* 0x00000018ff4f7819 */ /* 0x000fe20000011453 */
[C---:B------:R-:W-:Y:S01]  /*8650*/  IMAD R0, R70.reuse, R4, RZ ;  /* 0x0000000446007224 */ /* 0x040fe200078e02ff */
[----:B------:R-:W-:Y:S01]  /*8660*/  SHF.R.S32.HI R4, RZ, 0x18, R133 ;  /* 0x00000018ff047819 */ /* 0x000fe20000011485 */
[----:B------:R-:W-:Y:S01]  /*8670*/  IMAD R2, R70, R5, RZ ;  /* 0x0000000546027224 */ /* 0x000fe200078e02ff */
[----:B------:R-:W-:Y:S01]  /*8680*/  SHF.L.U32 R124, R84, 0x10, RZ ;  /* 0x00000010547c7819 */ /* 0x000fe200000006ff */
[C---:B------:R-:W-:Y:S01]  /*8690*/  IMAD R3, R70.reuse, R6, RZ ;  /* 0x0000000646037224 */ /* 0x040fe200078e02ff */
[----:B------:R-:W-:Y:S01]  /*86a0*/  PRMT R122, R85, 0x8880, RZ ;  /* 0x00008880557a7816 */ /* 0x000fe200000000ff */
[-C--:B------:R-:W-:Y:S01]  /*86b0*/  IMAD R0, R73, R72.reuse, R0 ;  /* 0x0000004849007224 */ /* 0x080fe200078e0200 */
[----:B------:R-:W-:Y:S01]  /*86c0*/  SHF.L.U32 R121, R85, 0x10, RZ ;  /* 0x0000001055797819 */ /* 0x000fe200000006ff */
[----:B------:R-:W-:Y:S01]  /*86d0*/  IMAD R7, R70, R7, RZ ;  /* 0x0000000746077224 */ /* 0x000fe200078e02ff */
[C---:B------:R-:W-:Y:S01]  /*86e0*/  PRMT R119, R86.reuse, 0x8880, RZ ;  /* 0x0000888056777816 */ /* 0x040fe200000000ff */
[-C--:B------:R-:W-:Y:S01]  /*86f0*/  IMAD R2, R75, R72.reuse, R2 ;  /* 0x000000484b027224 */ /* 0x080fe200078e0202 */
[----:B------:R-:W-:Y:S01]  /*8700*/  SHF.L.U32 R118, R86, 0x10, RZ ;  /* 0x0000001056767819 */ /* 0x000fe200000006ff */
[-C--:B------:R-:W-:Y:S01]  /*8710*/  IMAD R3, R74, R72.reuse, R3 ;  /* 0x000000484a037224 */ /* 0x080fe200078e0203 */
[----:B------:R-:W-:Y:S01]  /*8720*/  PRMT R116, R87, 0x8880, RZ ;  /* 0x0000888057747816 */ /* 0x000fe200000000ff */
[----:B------:R-:W-:Y:S01]  /*8730*/  IMAD R7, R76, R72, R7 ;  /* 0x000000484c077224 */ /* 0x000fe200078e0207 */
[----:B------:R-:W-:Y:S01]  /*8740*/  PRMT R113, R92, 0x8880, RZ ;  /* 0x000088805c717816 */ /* 0x000fe200000000ff */
[----:B------:R-:W-:Y:S01]  /*8750*/  IMAD R8, R70, R8, RZ ;  /* 0x0000000846087224 */ /* 0x000fe200078e02ff */
[----:B------:R-:W-:Y:S01]  /*8760*/  SHF.L.U32 R112, R92, 0x10, RZ ;  /* 0x000000105c707819 */ /* 0x000fe200000006ff */
[C---:B------:R-:W-:Y:S01]  /*8770*/  IMAD R9, R70.reuse, R9, RZ ;  /* 0x0000000946097224 */ /* 0x040fe200078e02ff */
[----:B------:R-:W-:Y:S01]  /*8780*/  I2IP.S8.S32.SAT R159, R7, R3, RZ ;  /* 0x00000003079f7239 */ /* 0x000fe200000014ff */
[C---:B------:R-:W-:Y:S01]  /*8790*/  IMAD R10, R70.reuse, R10, RZ ;  /* 0x0000000a460a7224 */ /* 0x040fe200078e02ff */
[----:B------:R-:W-:Y:S01]  /*87a0*/  MOV R3, R134 ;  /* 0x0000008600037202 */ /* 0x000fe20000000f00 */
[C---:B------:R-:W-:Y:S01]  /*87b0*/  IMAD R7, R70.reuse, R20, RZ ;  /* 0x0000001446077224 */ /* 0x040fe200078e02ff */
[----:B------:R-:W-:Y:S01]  /*87c0*/  PRMT R110, R93, 0x8880, RZ ;  /* 0x000088805d6e7816 */ /* 0x000fe200000000ff */
[----:B------:R-:W-:Y:S01]  /*87d0*/  IMAD R11, R70, R11, RZ ;  /* 0x0000000b460b7224 */ /* 0x000fe200078e02ff */
[----:B------:R-:W-:Y:S01]  /*87e0*/  SHF.R.S32.HI R89, RZ, 0x18, R92 ;  /* 0x00000018ff597819 */ /* 0x000fe2000001145c */
[-C--:B------:R-:W-:Y:S01]  /*87f0*/  IMAD R8, R3, R72.reuse, R8 ;  /* 0x0000004803087224 */ /* 0x080fe200078e0208 */
[----:B------:R-:W-:Y:S01]  /*8800*/  MOV R3, R131 ;  /* 0x0000008300037202 */ /* 0x000fe20000000f00 */
[----:B------:R-:W-:Y:S01]  /*8810*/  IMAD R9, R4, R72, R9 ;  /* 0x0000004804097224 */ /* 0x000fe200078e0209 */
[----:B------:R-:W-:Y:S01]  /*8820*/  SHF.R.S32.HI R4, RZ, 0x18, R130 ;  /* 0x00000018ff047819 */ /* 0x000fe20000011482 */
[C---:B------:R-:W-:Y:S01]  /*8830*/  IMAD R20, R70.reuse, R25, RZ ;  /* 0x0000001946147224 */ /* 0x040fe200078e02ff */
[----:B------:R-:W-:Y:S01]  /*8840*/  SHF.L.U32 R109, R93, 0x10, RZ ;  /* 0x000000105d6d7819 */ /* 0x000fe200000006ff */
[----:B------:R-:W-:Y:S01]  /*8850*/  IMAD R25, R70, R30, RZ ;  /* 0x0000001e46197224 */ /* 0x000fe200078e02ff */
[----:B------:R-:W-:Y:S01]  /*8860*/  PRMT R107, R94, 0x8880, RZ ;  /* 0x000088805e6b7816 */ /* 0x000fe200000000ff */
[C---:B------:R-:W-:Y:S01]  /*8870*/  IMAD R12, R70.reuse, R12, RZ ;  /* 0x0000000c460c7224 */ /* 0x040fe200078e02ff */
[----:B------:R-:W-:Y:S01]  /*8880*/  SHF.R.S32.HI R91, RZ, 0x18, R93 ;  /* 0x00000018ff5b7819 */ /* 0x000fe2000001145d */
[----:B------:R-:W-:Y:S01]  /*8890*/  IMAD R6, R70, R19, RZ ;  /* 0x0000001346067224 */ /* 0x000fe200078e02ff */
[----:B------:R-:W-:Y:S01]  /*88a0*/  SHF.L.U32 R105, R94, 0x10, RZ ;  /* 0x000000105e697819 */ /* 0x000fe200000006ff */
[C---:B------:R-:W-:Y:S01]  /*88b0*/  IMAD R30, R70.reuse, R35, RZ ;  /* 0x00000023461e7224 */ /* 0x040fe200078e02ff */
[C---:B------:R-:W-:Y:S01]  /*88c0*/  PRMT R101, R95.reuse, 0x8880, RZ ;  /* 0x000088805f657816 */ /* 0x040fe200000000ff */
[C---:B------:R-:W-:Y:S01]  /*88d0*/  IMAD R19, R70.reuse, R24, RZ ;  /* 0x0000001846137224 */ /* 0x040fe200078e02ff */
[----:B------:R-:W-:Y:S01]  /*88e0*/  SHF.R.S32.HI R93, RZ, 0x18, R94 ;  /* 0x00000018ff5d7819 */ /* 0x000fe2000001145e */
[C---:B------:R-:W-:Y:S01]  /*88f0*/  IMAD R35, R70.reuse, R40, RZ ;  /* 0x0000002846237224 */ /* 0x040fe200078e02ff */
[----:B------:R-:W-:Y:S01]  /*8900*/  SHF.L.U32 R100, R95, 0x10, RZ ;  /* 0x000000105f647819 */ /* 0x000fe200000006ff */
[----:B------:R-:W-:Y:S01]  /*8910*/  IMAD R13, R70, R13, RZ ;  /* 0x0000000d460d7224 */ /* 0x000fe200078e02ff */
[----:B------:R-:W-:Y:S01]  /*8920*/  PRMT R106, R96, 0x8880, RZ ;  /* 0x00008880606a7816 */ /* 0x000fe200000000ff */
[C---:B------:R-:W-:Y:S01]  /*8930*/  IMAD R24, R70.reuse, R29, RZ ;  /* 0x0000001d46187224 */ /* 0x040fe200078e02ff */
[----:B------:R-:W-:Y:S01]  /*8940*/  SHF.R.S32.HI R73, RZ, 0x18, R96 ;  /* 0x00000018ff497819 */ /* 0x000fe20000011460 */
[C---:B------:R-:W-:Y:S01]  /*8950*/  IMAD R40, R70.reuse, R45, RZ ;  /* 0x0000002d46287224 */ /* 0x040fe200078e02ff */
[----:B------:R-:W-:Y:S01]  /*8960*/  SHF.L.U32 R90, R97, 0x10, RZ ;  /* 0x00000010615a7819 */ /* 0x000fe200000006ff */
[C---:B------:R-:W-:Y:S01]  /*8970*/  IMAD R29, R70.reuse, R34, RZ ;  /* 0x00000022461d7224 */ /* 0x040fe200078e02ff */
[----:B------:R-:W-:Y:S01]  /*8980*/  SHF.R.S32.HI R75, RZ, 0x18, R97 ;  /* 0x00000018ff4b7819 */ /* 0x000fe20000011461 */
[C---:B------:R-:W-:Y:S01]  /*8990*/  IMAD R45, R70.reuse, R50, RZ ;  /* 0x00000032462d7224 */ /* 0x040fe200078e02ff */
[C---:B------:R-:W-:Y:S01]  /*89a0*/  PRMT R80, R99.reuse, 0x8880, RZ ;  /* 0x0000888063507816 */ /* 0x040fe200000000ff */
[C---:B------:R-:W-:Y:S01]  /*89b0*/  IMAD R14, R70.reuse, R14, RZ ;  /* 0x0000000e460e7224 */ /* 0x040fe200078e02ff */
[----:B------:R-:W-:Y:S01]  /*89c0*/  SHF.L.U32 R76, R99, 0x10, RZ ;  /* 0x00000010634c7819 */ /* 0x000fe200000006ff */
[C---:B------:R-:W-:Y:S01]  /*89d0*/  IMAD R34, R70.reuse, R39, RZ ;  /* 0x0000002746227224 */ /* 0x040fe200078e02ff */
[----:B------:R-:W-:Y:S01]  /*89e0*/  SHF.L.U32 R132, R81, 0x8, RZ ;  /* 0x0000000851847819 */ /* 0x000fe200000006ff */
[C---:B------:R-:W-:Y:S01]  /*89f0*/  IMAD R50, R70.reuse, R55, RZ ;  /* 0x0000003746327224 */ /* 0x040fe200078e02ff */
[----:B------:R-:W-:Y:S01]  /*8a00*/  SHF.R.S32.HI R81, RZ, 0x18, R84 ;  /* 0x00000018ff517819 */ /* 0x000fe20000011454 */
[C---:B------:R-:W-:Y:S01]  /*8a10*/  IMAD R39, R70.reuse, R44, RZ ;  /* 0x0000002c46277224 */ /* 0x040fe200078e02ff */
[----:B------:R-:W-:Y:S01]  /*8a20*/  SHF.R.S32.HI R5, RZ, 0x18, R132 ;  /* 0x00000018ff057819 */ /* 0x000fe20000011484 */
[----:B------:R-:W-:Y:S01]  /*8a30*/  IMAD R55, R70, R60, RZ ;  /* 0x0000003c46377224 */ /* 0x000fe200078e02ff */
[----:B------:R-:W-:Y:S01]  /*8a40*/  SHF.L.U32 R84, R98, 0x10, RZ ;  /* 0x0000001062547819 */ /* 0x000fe200000006ff */
[----:B------:R-:W-:Y:S01]  /*8a50*/  IMAD R15, R70, R15, RZ ;  /* 0x0000000f460f7224 */ /* 0x000fe200078e02ff */
[----:B------:R-:W-:Y:S01]  /*8a60*/  SHF.L.U32 R129, R82, 0x8, RZ ;  /* 0x0000000852817819 */ /* 0x000fe200000006ff */
[-C--:B------:R-:W-:Y:S01]  /*8a70*/  IMAD R10, R5, R72.reuse, R10 ;  /* 0x00000048050a7224 */ /* 0x080fe200078e020a */
[----:B------:R-:W-:Y:S01]  /*8a80*/  SHF.L.U32 R126, R83, 0x8, RZ ;  /* 0x00000008537e7819 */ /* 0x000fe200000006ff */
[-C--:B------:R-:W-:Y:S01]  /*8a90*/  IMAD R11, R77, R72.reuse, R11 ;  /* 0x000000484d0b7224 */ /* 0x080fe200078e020b */
[----:B------:R-:W-:Y:S01]  /*8aa0*/  SHF.R.S32.HI R5, RZ, 0x18, R129 ;  /* 0x00000018ff057819 */ /* 0x000fe20000011481 */
[-C--:B------:R-:W-:Y:S01]  /*8ab0*/  IMAD R12, R3, R72.reuse, R12 ;  /* 0x00000048030c7224 */ /* 0x080fe200078e020c */
[----:B------:R-:W-:Y:S01]  /*8ac0*/  SHF.R.S32.HI R83, RZ, 0x18, R85 ;  /* 0x00000018ff537819 */ /* 0x000fe20000011455 */
[----:B------:R-:W-:Y:S01]  /*8ad0*/  IMAD R13, R4, R72, R13 ;  /* 0x00000048040d7224 */ /* 0x000fe200078e020d */
[----:B------:R-:W-:Y:S01]  /*8ae0*/  SHF.L.U32 R120, R85, 0x8, RZ ;  /* 0x0000000855787819 */ /* 0x000fe200000006ff */
[C---:B------:R-:W-:Y:S01]  /*8af0*/  IMAD R44, R70.reuse, R49, RZ ;  /* 0x00000031462c7224 */ /* 0x040fe200078e02ff */
[----:B------:R-:W-:Y:S01]  /*8b00*/  SHF.R.S32.HI R85, RZ, 0x18, R86 ;  /* 0x00000018ff557819 */ /* 0x000fe20000011456 */
[C---:B------:R-:W-:Y:S01]  /*8b10*/  IMAD R60, R70.reuse, R65, RZ ;  /* 0x00000041463c7224 */ /* 0x040fe200078e02ff */
[----:B------:R-:W-:Y:S01]  /*8b20*/  I2IP.S8.S32.SAT R65, R11, R10, RZ ;  /* 0x0000000a0b417239 */ /* 0x000fe200000014ff */
[C---:B------:R-:W-:Y:S01]  /*8b30*/  IMAD R49, R70.reuse, R54, RZ ;  /* 0x0000003646317224 */ /* 0x040fe200078e02ff */
[----:B------:R-:W-:Y:S01]  /*8b40*/  SHF.R.S32.HI R11, RZ, 0x18, R127 ;  /* 0x00000018ff0b7819 */ /* 0x000fe2000001147f */
[----:B------:R-:W-:Y:S01]  /*8b50*/  IMAD R14, R5, R72, R14 ;  /* 0x00000048050e7224 */ /* 0x000fe200078e020e */
[----:B------:R-:W-:Y:S01]  /*8b60*/  I2IP.S8.S32.SAT R65, R9, R8, R65 ;  /* 0x0000000809417239 */ /* 0x000fe20000001441 */
[C---:B------:R-:W-:Y:S01]  /*8b70*/  IMAD R3, R70.reuse, R16, RZ ;  /* 0x0000001046037224 */ /* 0x040fe200078e02ff */
[----:B------:R-:W-:Y:S01]  /*8b80*/  SHF.R.S32.HI R9, RZ, 0x18, R124 ;  /* 0x00000018ff097819 */ /* 0x000fe2000001147c */
[----:B------:R-:W-:Y:S01]  /*8b90*/  IMAD R54, R70, R59, RZ ;  /* 0x0000003b46367224 */ /* 0x000fe200078e02ff */
[----:B------:R-:W-:Y:S01]  /*8ba0*/  SHF.R.S32.HI R8, RZ, 0x18, R123 ;  /* 0x00000018ff087819 */ /* 0x000fe2000001147b */
[----:B------:R-:W-:Y:S01]  /*8bb0*/  IMAD.MOV.U32 R10, RZ, RZ, R128 ;  /* 0x000000ffff0a7224 */ /* 0x000fe200078e0080 */
[----:B------:R-:W-:Y:S01]  /*8bc0*/  SHF.L.U32 R117, R86, 0x8, RZ ;  /* 0x0000000856757819 */ /* 0x000fe200000006ff */
[----:B------:R-:W-:Y:S01]  /*8bd0*/  IMAD R59, R70, R64, RZ ;  /* 0x00000040463b7224 */ /* 0x000fe200078e02ff */
[----:B------:R-:W-:Y:S01]  /*8be0*/  I2IP.S8.S32.SAT R64, R2, R0, R159 ;  /* 0x0000000002407239 */ /* 0x000fe2000000149f */
[----:B------:R-:W-:Y:S01]  /*8bf0*/  IMAD R15, R78, R72, R15 ;  /* 0x000000484e0f7224 */ /* 0x000fe200078e020f */
[----:B------:R-:W-:Y:S01]  /*8c00*/  MOV R2, R125 ;  /* 0x0000007d00027202 */ /* 0x000fe20000000f00 */
[C---:B------:R-:W-:Y:S01]  /*8c10*/  IMAD R4, R70.reuse, R17, RZ ;  /* 0x0000001146047224 */ /* 0x040fe200078e02ff */
        /* <DEDUP_REMOVED lines=8> */
[----:B------:R-:W-:Y:S01]  /*8ca0*/  MOV R0, R122 ;  /* 0x0000007a00007202 */ /* 0x000fe20000000f00 */
[----:B------:R-:W-:Y:S01]  /*8cb0*/  IMAD R16, R70, R21, RZ ;  /* 0x0000001546107224 */ /* 0x000fe200078e02ff */
[----:B------:R-:W-:Y:S01]  /*8cc0*/  SHF.R.S32.HI R87, RZ, 0x18, R87 ;  /* 0x00000018ff577819 */ /* 0x000fe20000011457 */
[----:B------:R-:W-:Y:S01]  /*8cd0*/  IMAD R6, R79, R72, R6 ;  /* 0x000000484f067224 */ /* 0x000fe200078e0206 */
[----:B------:R-:W-:Y:S01]  /*8ce0*/  SHF.L.U32 R111, R92, 0x8, RZ ;  /* 0x000000085c6f7819 */ /* 0x000fe200000006ff */
[----:B------:R-:W-:Y:S01]  /*8cf0*/  IMAD R17, R70, R22, RZ ;  /* 0x0000001646117224 */ /* 0x000fe200078e02ff */
[----:B------:R-:W-:Y:S01]  /*8d00*/  PRMT R92, R97, 0x8880, RZ ;  /* 0x00008880615c7816 */ /* 0x000fe200000000ff */
[-C--:B------:R-:W-:Y:S01]  /*8d10*/  IMAD R7, R2, R72.reuse, R7 ;  /* 0x0000004802077224 */ /* 0x080fe200078e0207 */
[----:B------:R-:W-:Y:S01]  /*8d20*/  I2IP.S8.S32.SAT R5, R6, R5, RZ ;  /* 0x0000000506057239 */ /* 0x000fe200000014ff */
[----:B------:R-:W-:Y:S01]  /*8d30*/  IMAD R18, R70, R23, RZ ;  /* 0x0000001746127224 */ /* 0x000fe200078e02ff */
[----:B------:R-:W-:Y:S01]  /*8d40*/  SHF.R.S32.HI R2, RZ, 0x18, R120 ;  /* 0x00000018ff027819 */ /* 0x000fe20000011478 */
[-C--:B------:R-:W-:Y:S01]  /*8d50*/  IMAD R16, R9, R72.reuse, R16 ;  /* 0x0000004809107224 */ /* 0x080fe200078e0210 */
[----:B------:R-:W-:Y:S01]  /*8d60*/  SHF.R.S32.HI R9, RZ, 0x18, R121 ;  /* 0x00000018ff097819 */ /* 0x000fe20000011479 */
[----:B------:R-:W-:Y:S01]  /*8d70*/  IMAD R17, R8, R72, R17 ;  /* 0x0000004808117224 */ /* 0x000fe200078e0211 */
[----:B------:R-:W-:Y:S01]  /*8d80*/  SHF.L.U32 R102, R94, 0x8, RZ ;  /* 0x000000085e667819 */ /* 0x000fe200000006ff */
[C---:B------:R-:W-:Y:S01]  /*8d90*/  IMAD R22, R70.reuse, R27, RZ ;  /* 0x0000001b46167224 */ /* 0x040fe200078e02ff */
[----:B------:R-:W-:Y:S01]  /*8da0*/  SHF.L.U32 R94, R95, 0x8, RZ ;  /* 0x000000085f5e7819 */ /* 0x000fe200000006ff */
[----:B------:R-:W-:Y:S01]  /*8db0*/  IMAD R27, R70, R32, RZ ;  /* 0x00000020461b7224 */ /* 0x000fe200078e02ff */
[----:B------:R-:W-:Y:S01]  /*8dc0*/  SHF.R.S32.HI R95, RZ, 0x18, R95 ;  /* 0x00000018ff5f7819 */ /* 0x000fe2000001145f */
[----:B------:R-:W-:Y:S01]  /*8dd0*/  IMAD R18, R81, R72, R18 ;  /* 0x0000004851127224 */ /* 0x000fe200078e0212 */
[----:B------:R-:W-:Y:S01]  /*8de0*/  SHF.L.U32 R103, R96, 0x8, RZ ;  /* 0x0000000860677819 */ /* 0x000fe200000006ff */
[C---:B------:R-:W-:Y:S01]  /*8df0*/  IMAD R32, R70.reuse, R37, RZ ;  /* 0x0000002546207224 */ /* 0x040fe200078e02ff */
[----:B------:R-:W-:Y:S01]  /*8e00*/  SHF.L.U32 R88, R97, 0x8, RZ ;  /* 0x0000000861587819 */ /* 0x000fe200000006ff */
[----:B------:R-:W-:Y:S01]  /*8e10*/  IMAD R21, R70, R26, RZ ;  /* 0x0000001a46157224 */ /* 0x000fe200078e02ff */
[----:B------:R-:W-:Y:S01]  /*8e20*/  I2IP.S8.S32.SAT R17, R18, R17, RZ ;  /* 0x0000001112117239 */ /* 0x000fe200000014ff */
[----:B------:R-:W-:Y:S01]  /*8e30*/  IMAD R37, R70, R42, RZ ;  /* 0x0000002a46257224 */ /* 0x000fe200078e02ff */
[----:B------:R-:W-:Y:S01]  /*8e40*/  SHF.R.S32.HI R97, RZ, 0x18, R98 ;  /* 0x00000018ff617819 */ /* 0x000fe20000011462 */
[----:B------:R-:W-:Y:S01]  /*8e50*/  IMAD R19, R0, R72, R19 ;  /* 0x0000004800137224 */ /* 0x000fe200078e0213 */
[----:B------:R-:W-:Y:S01]  /*8e60*/  I2IP.S8.S32.SAT R16, R16, R7, R17 ;  /* 0x0000000710107239 */ /* 0x000fe20000001411 */
[C---:B------:R-:W-:Y:S01]  /*8e70*/  IMAD R42, R70.reuse, R47, RZ ;  /* 0x0000002f462a7224 */ /* 0x040fe200078e02ff */
[----:B------:R-:W-:Y:S01]  /*8e80*/  MOV R0, R119 ;  /* 0x0000007700007202 */ /* 0x000fe20000000f00 */
[C---:B------:R-:W-:Y:S01]  /*8e90*/  IMAD R47, R70.reuse, R52, RZ ;  /* 0x00000034462f7224 */ /* 0x040fe200078e02ff */
[----:B------:R-:W-:Y:S01]  /*8ea0*/  SHF.L.U32 R74, R99, 0x8, RZ ;  /* 0x00000008634a7819 */ /* 0x000fe200000006ff */
[----:B------:R-:W-:Y:S01]  /*8eb0*/  IMAD R20, R9, R72, R20 ;  /* 0x0000004809147224 */ /* 0x000fe200078e0214 */
[----:B------:R-:W-:Y:S01]  /*8ec0*/  SHF.R.S32.HI R99, RZ, 0x18, R99 ;  /* 0x00000018ff637819 */ /* 0x000fe20000011463 */
[----:B------:R-:W-:Y:S01]  /*8ed0*/  IMAD R52, R70, R57, RZ ;  /* 0x0000003946347224 */ /* 0x000fe200078e02ff */
[----:B------:R-:W-:Y:S01]  /*8ee0*/  IADD3 R68, PT, PT, R68, 0x1, RZ ;  /* 0x0000000144447810 */ /* 0x000fe20007ffe0ff */
[C---:B------:R-:W-:Y:S02]  /*8ef0*/  IMAD R23, R70.reuse, R28, RZ ;  /* 0x0000001c46177224 */ /* 0x040fe400078e02ff */
[----:B------:R-:W-:Y:S02]  /*8f00*/  IMAD R57, R70, R62, RZ ;  /* 0x0000003e46397224 */ /* 0x000fe400078e02ff */
[----:B------:R-:W-:Y:S01]  /*8f10*/  IMAD R21, R2, R72, R21 ;  /* 0x0000004802157224 */ /* 0x000fe200078e0215 */
[----:B------:R-:W-:Y:S01]  /*8f20*/  MOV R2, R116 ;  /* 0x0000007400027202 */ /* 0x000fe20000000f00 */
[----:B------:R-:W-:Y:S01]  /*8f30*/  IMAD R62, R70, R67, RZ ;  /* 0x00000043463e7224 */ /* 0x000fe200078e02ff */
[----:B------:R-:W-:Y:S01]  /*8f40*/  I2IP.S8.S32.SAT R67, R4, R3, R5 ;  /* 0x0000000304437239 */ /* 0x000fe20000001405 */
[-C--:B------:R-:W-:Y:S01]  /*8f50*/  IMAD R22, R83, R72.reuse, R22 ;  /* 0x0000004853167224 */ /* 0x080fe200078e0216 */
[----:B------:R-:W-:Y:S01]  /*8f60*/  SHF.R.S32.HI R3, RZ, 0x18, R118 ;  /* 0x00000018ff037819 */ /* 0x000fe20000011476 */
[-C--:B------:R-:W-:Y:S01]  /*8f70*/  IMAD R23, R0, R72.reuse, R23 ;  /* 0x0000004800177224 */ /* 0x080fe200078e0217 */
[----:B------:R-:W-:Y:S01]  /*8f80*/  SHF.R.S32.HI R0, RZ, 0x18, R117 ;  /* 0x00000018ff007819 */ /* 0x000fe20000011475 */
[----:B------:R-:W-:Y:S01]  /*8f90*/  IMAD R26, R70, R31, RZ ;  /* 0x0000001f461a7224 */ /* 0x000fe200078e02ff */
[----:B------:R-:W-:Y:S01]  /*8fa0*/  I2IP.S8.S32.SAT R17, R22, R21, RZ ;  /* 0x0000001516117239 */ /* 0x000fe200000014ff */
[-C--:B------:R-:W-:Y:S01]  /*8fb0*/  IMAD R24, R3, R72.reuse, R24 ;  /* 0x0000004803187224 */ /* 0x080fe200078e0218 */
[----:B------:R-:W-:Y:S01]  /*8fc0*/  SHF.R.S32.HI R3, RZ, 0x18, R115 ;  /* 0x00000018ff037819 */ /* 0x000fe20000011473 */
[-C--:B------:R-:W-:Y:S01]  /*8fd0*/  IMAD R25, R0, R72.reuse, R25 ;  /* 0x0000004800197224 */ /* 0x080fe200078e0219 */
[----:B------:R-:W-:Y:S01]  /*8fe0*/  I2IP.S8.S32.SAT R17, R20, R19, R17 ;  /* 0x0000001314117239 */ /* 0x000fe20000001411 */
[----:B------:R-:W-:Y:S01]  /*8ff0*/  IMAD R28, R70, R33, RZ ;  /* 0x00000021461c7224 */ /* 0x000fe200078e02ff */
[----:B------:R-:W-:Y:S01]  /*9000*/  SHF.R.S32.HI R4, RZ, 0x18, R114 ;  /* 0x00000018ff047819 */ /* 0x000fe20000011472 */
[-C--:B------:R-:W-:Y:S02]  /*9010*/  IMAD R26, R85, R72.reuse, R26 ;  /* 0x00000048551a7224 */ /* 0x080fe400078e021a */
[----:B------:R-:W-:Y:S01]  /*9020*/  IMAD R27, R2, R72, R27 ;  /* 0x00000048021b7224 */ /* 0x000fe200078e021b */
[----:B------:R-:W-:Y:S01]  /*9030*/  MOV R2, R110 ;  /* 0x0000006e00027202 */ /* 0x000fe20000000f00 */
[----:B------:R-:W-:Y:S01]  /*9040*/  IMAD R28, R3, R72, R28 ;  /* 0x00000048031c7224 */ /* 0x000fe200078e021c */
[----:B------:R-:W-:Y:S01]  /*9050*/  I2IP.S8.S32.SAT R18, R26, R25, RZ ;  /* 0x000000191a127239 */ /* 0x000fe200000014ff */
[----:B------:R-:W-:Y:S01]  /*9060*/  IMAD R31, R70, R36, RZ ;  /* 0x00000024461f7224 */ /* 0x000fe200078e02ff */
[----:B------:R-:W-:Y:S01]  /*9070*/  SHF.R.S32.HI R3, RZ, 0x18, R112 ;  /* 0x00000018ff037819 */ /* 0x000fe20000011470 */
[-C--:B------:R-:W-:Y:S01]  /*9080*/  IMAD R29, R4, R72.reuse, R29 ;  /* 0x00000048041d7224 */ /* 0x080fe200078e021d */
[----:B------:R-:W-:Y:S01]  /*9090*/  I2IP.S8.S32.SAT R18, R24, R23, R18 ;  /* 0x0000001718127239 */ /* 0x000fe20000001412 */
[----:B------:R-:W-:Y:S01]  /*90a0*/  IMAD.MOV.U32 R0, RZ, RZ, R113 ;  /* 0x000000ffff007224 */ /* 0x000fe200078e0071 */
[----:B------:R-:W-:Y:S01]  /*90b0*/  SHF.R.S32.HI R4, RZ, 0x18, R108 ;  /* 0x00000018ff047819 */ /* 0x000fe2000001146c */
[-C--:B------:R-:W-:Y:S02]  /*90c0*/  IMAD R30, R87, R72.reuse, R30 ;  /* 0x00000048571e7224 */ /* 0x080fe400078e021e */
[----:B------:R-:W-:Y:S01]  /*90d0*/  IMAD R31, R0, R72, R31 ;  /* 0x00000048001f7224 */ /* 0x000fe200078e021f */
        /* <DEDUP_REMOVED lines=8> */
[----:B------:R-:W-:Y:S01]  /*9160*/  MOV R0, R107 ;  /* 0x0000006b00007202 */ /* 0x000fe20000000f00 */
[-C--:B------:R-:W-:Y:S02]  /*9170*/  IMAD R34, R89, R72.reuse, R34 ;  /* 0x0000004859227224 */ /* 0x080fe400078e0222 */
[-C--:B------:R-:W-:Y:S01]  /*9180*/  IMAD R35, R2, R72.reuse, R35 ;  /* 0x0000004802237224 */ /* 0x080fe200078e0223 */
[----:B------:R-:W-:Y:S01]  /*9190*/  MOV R2, R101 ;  /* 0x0000006500027202 */ /* 0x000fe20000000f00 */
[----:B------:R-:W-:Y:S01]  /*91a0*/  IMAD R38, R70, R43, RZ ;  /* 0x0000002b46267224 */ /* 0x000fe200078e02ff */
[----:B------:R-:W-:Y:S01]  /*91b0*/  I2IP.S8.S32.SAT R33, R34, R33, RZ ;  /* 0x0000002122217239 */ /* 0x000fe200000014ff */
[-C--:B------:R-:W-:Y:S01]  /*91c0*/  IMAD R36, R3, R72.reuse, R36 ;  /* 0x0000004803247224 */ /* 0x080fe200078e0224 */
[----:B------:R-:W-:Y:S01]  /*91d0*/  SHF.R.S32.HI R3, RZ, 0x18, R105 ;  /* 0x00000018ff037819 */ /* 0x000fe20000011469 */
[-C--:B------:R-:W-:Y:S01]  /*91e0*/  IMAD R37, R4, R72.reuse, R37 ;  /* 0x0000004804257224 */ /* 0x080fe200078e0225 */
[----:B------:R-:W-:Y:S01]  /*91f0*/  I2IP.S8.S32.SAT R32, R32, R31, R33 ;  /* 0x0000001f20207239 */ /* 0x000fe20000001421 */
        /* <DEDUP_REMOVED lines=8> */
[----:B------:R-:W-:Y:S01]  /*9280*/  IMAD R43, R70, R48, RZ ;  /* 0x00000030462b7224 */ /* 0x000fe200078e02ff */
[----:B------:R-:W-:Y:S01]  /*9290*/  I2IP.S8.S32.SAT R33, R36, R35, R37 ;  /* 0x0000002324217239 */ /* 0x000fe20000001425 */
[----:B------:R-:W-:Y:S01]  /*92a0*/  IMAD R41, R0, R72, R41 ;  /* 0x0000004800297224 */ /* 0x000fe200078e0229 */
[----:B------:R-:W-:Y:S01]  /*92b0*/  MOV R0, R106 ;  /* 0x0000006a00007202 */ /* 0x000fe20000000f00 */
[-C--:B------:R-:W-:Y:S02]  /*92c0*/  IMAD R42, R93, R72.reuse, R42 ;  /* 0x000000485d2a7224 */ /* 0x080fe400078e022a */
        /* <DEDUP_REMOVED lines=11> */
[-C--:B------:R-:W-:Y:S02]  /*9380*/  IMAD R47, R0, R72.reuse, R47 ;  /* 0x00000048002f7224 */ /* 0x080fe400078e022f */
[----:B------:R-:W-:Y:S01]  /*9390*/  IMAD R48, R3, R72, R48 ;  /* 0x0000004803307224 */ /* 0x000fe200078e0230 */
[----:B------:R-:W-:Y:S01]  /*93a0*/  SHF.R.S32.HI R3, RZ, 0x18, R90 ;  /* 0x00000018ff037819 */ /* 0x000fe2000001145a */
[----:B------:R-:W-:Y:S01]  /*93b0*/  IMAD R51, R70, R56, RZ ;  /* 0x0000003846337224 */ /* 0x000fe200078e02ff */
[----:B------:R-:W-:Y:S01]  /*93c0*/  I2IP.S8.S32.SAT R35, R46, R45, RZ ;  /* 0x0000002d2e237239 */ /* 0x000fe200000014ff */
[-C--:B------:R-:W-:Y:S01]  /*93d0*/  IMAD R49, R2, R72.reuse, R49 ;  /* 0x0000004802317224 */ /* 0x080fe200078e0231 */
[----:B------:R-:W-:Y:S01]  /*93e0*/  SHF.R.S32.HI R2, RZ, 0x18, R88 ;  /* 0x00000018ff027819 */ /* 0x000fe20000011458 */
[----:B------:R-:W-:Y:S01]  /*93f0*/  IMAD.MOV.U32 R0, RZ, RZ, R92 ;  /* 0x000000ffff007224 */ /* 0x000fe200078e005c */
[----:B------:R-:W-:Y:S01]  /*9400*/  I2IP.S8.S32.SAT R35, R44, R43, R35 ;  /* 0x0000002b2c237239 */ /* 0x000fe20000001423 */
[-C--:B------:R-:W-:Y:S02]  /*9410*/  IMAD R50, R73, R72.reuse, R50 ;  /* 0x0000004849327224 */ /* 0x080fe400078e0232 */
[----:B------:R-:W-:Y:S01]  /*9420*/  IMAD R51, R0, R72, R51 ;  /* 0x0000004800337224 */ /* 0x000fe200078e0233 */
[----:B------:R-:W-:Y:S01]  /*9430*/  MOV R0, R86 ;  /* 0x0000005600007202 */ /* 0x000fe20000000f00 */
[----:B------:R-:W-:Y:S01]  /*9440*/  IMAD R53, R70, R58, RZ ;  /* 0x0000003a46357224 */ /* 0x000fe200078e02ff */
[----:B------:R-:W-:Y:S01]  /*9450*/  I2IP.S8.S32.SAT R49, R50, R49, RZ ;  /* 0x0000003132317239 */ /* 0x000fe200000014ff */
[-C--:B------:R-:W-:Y:S01]  /*9460*/  IMAD R52, R3, R72.reuse, R52 ;  /* 0x0000004803347224 */ /* 0x080fe200078e0234 */
[----:B------:R-:W-:Y:S01]  /*9470*/  SHF.R.S32.HI R3, RZ, 0x18, R84 ;  /* 0x00000018ff037819 */ /* 0x000fe20000011454 */
[----:B------:R-:W-:Y:S01]  /*9480*/  IMAD R53, R2, R72, R53 ;  /* 0x0000004802357224 */ /* 0x000fe200078e0235 */
[----:B------:R-:W-:Y:S01]  /*9490*/  MOV R2, R80 ;  /* 0x0000005000027202 */ /* 0x000fe20000000f00 */
[----:B------:R-:W-:Y:S01]  /*94a0*/  IMAD.SHL.U32 R82, R98, 0x100, RZ ;  /* 0x0000010062527824 */ /* 0x000fe200078e00ff */
[----:B------:R-:W-:Y:S01]  /*94b0*/  I2IP.S8.S32.SAT R48, R48, R47, R49 ;  /* 0x0000002f30307239 */ /* 0x000fe20000001431 */
[----:B------:R-:W-:Y:S02]  /*94c0*/  IMAD R54, R75, R72, R54 ;  /* 0x000000484b367224 */ /* 0x000fe400078e0236 */
[C---:B------:R-:W-:Y:S02]  /*94d0*/  IMAD R56, R70.reuse, R61, RZ ;  /* 0x0000003d46387224 */ /* 0x040fe400078e02ff */
[----:B------:R-:W-:Y:S01]  /*94e0*/  IMAD R61, R70, R66, RZ ;  /* 0x00000042463d7224 */ /* 0x000fe200078e02ff */
[----:B------:R-:W-:Y:S01]  /*94f0*/  I2IP.S8.S32.SAT R66, R13, R12, R14 ;  /* 0x0000000c0d427239 */ /* 0x000fe2000000140e */
[-C--:B------:R-:W-:Y:S01]  /*9500*/  IMAD R55, R0, R72.reuse, R55 ;  /* 0x0000004800377224 */ /* 0x080fe200078e0237 */
[----:B------:R-:W-:Y:S01]  /*9510*/  SHF.R.S32.HI R0, RZ, 0x18, R82 ;  /* 0x00000018ff007819 */ /* 0x000fe20000011452 */
[-C--:B------:R-:W-:Y:S01]  /*9520*/  IMAD R56, R3, R72.reuse, R56 ;  /* 0x0000004803387224 */ /* 0x080fe200078e0238 */
[----:B------:R-:W-:Y:S01]  /*9530*/  I2IP.S8.S32.SAT R49, R54, R53, RZ ;  /* 0x0000003536317239 */ /* 0x000fe200000014ff */
[----:B------:R1:W-:Y:S01]  /*9540*/  STS.128 [R135+UR44+0x6200], R64 ;  /* 0x0062004087007988 */ /* 0x0003e20008000c2c */
[----:B------:R-:W-:Y:S01]  /*9550*/  IMAD R58, R70, R63, RZ ;  /* 0x0000003f463a7224 */ /* 0x000fe200078e02ff */
[----:B------:R-:W-:Y:S01]  /*9560*/  SHF.R.S32.HI R3, RZ, 0x18, R76 ;  /* 0x00000018ff037819 */ /* 0x000fe2000001144c */
[-C--:B------:R-:W-:Y:S01]  /*9570*/  IMAD R57, R0, R72.reuse, R57 ;  /* 0x0000004800397224 */ /* 0x080fe200078e0239 */
[----:B------:R-:W-:Y:S01]  /*9580*/  I2IP.S8.S32.SAT R49, R52, R51, R49 ;  /* 0x0000003334317239 */ /* 0x000fe20000001431 */
[-C--:B------:R-:W-:Y:S02]  /*9590*/  IMAD R58, R97, R72.reuse, R58 ;  /* 0x00000048613a7224 */ /* 0x080fe400078e023a */
[-C--:B------:R-:W-:Y:S01]  /*95a0*/  IMAD R59, R2, R72.reuse, R59 ;  /* 0x00000048023b7224 */ /* 0x080fe200078e023b */
[----:B------:R1:W-:Y:S01]  /*95b0*/  STS.128 [R157+0x6200], R16 ;  /* 0x006200109d007388 */ /* 0x0003e20000000c00 */
[-C--:B------:R-:W-:Y:S01]  /*95c0*/  IMAD R60, R3, R72.reuse, R60 ;  /* 0x00000048033c7224 */ /* 0x080fe200078e023c */
[----:B------:R-:W-:Y:S01]  /*95d0*/  I2IP.S8.S32.SAT R50, R58, R57, RZ ;  /* 0x000000393a327239 */ /* 0x000fe200000014ff */
[-C--:B------:R-:W-:Y:S02]  /*95e0*/  IMAD R61, R4, R72.reuse, R61 ;  /* 0x00000048043d7224 */ /* 0x080fe400078e023d */
[----:B------:R-:W-:Y:S01]  /*95f0*/  IMAD R62, R99, R72, R62 ;  /* 0x00000048633e7224 */ /* 0x000fe200078e023e */
[----:B------:R-:W-:Y:S02]  /*9600*/  I2IP.S8.S32.SAT R50, R56, R55, R50 ;  /* 0x0000003738327239 */ /* 0x000fe40000001432 */
[----:B------:R1:W-:Y:S02]  /*9610*/  STS.128 [R156+0x6200], R32 ;  /* 0x006200209c007388 */ /* 0x0003e40000000c00 */
        /* <DEDUP_REMOVED lines=12> */
[----:B------:R-:W-:Y:S02]  /*96e0*/  UIADD3 UR9, UPT, UPT, UR49, 0x40, URZ ;  /* 0x0000004031097890 */ /* 0x000fe4000fffe0ff */
[----:B------:R-:W-:Y:S01]  /*96f0*/  UIADD3 UR8, UPT, UPT, UR44, 0x6200, URZ ;  /* 0x000062002c087890 */ /* 0x000fe2000fffe0ff */
[----:B------:R-:W-:Y:S01]  /*9700*/  UMOV UR10, UR50 ;  /* 0x00000032000a7c82 */ /* 0x000fe20008000000 */
[----:B------:R-:W-:Y:S01]  /*9710*/  UMOV UR11, UR36 ;  /* 0x00000024000b7c82 */ /* 0x000fe20008000000 */
[----:B--2---:R-:W-:Y:S04]  /*9720*/  UIADD3 UR4, UP0, UPT, UR6, 0x680, URZ ;  /* 0x0000068006047890 */ /* 0x004fe8000ff1e0ff */
[----:B------:R-:W-:Y:S09]  /*9730*/  UIADD3.X UR5, UPT, UPT, URZ, UR7, URZ, UP0, !UPT ;  /* 0x00000007ff057290 */ /* 0x000ff200087fe4ff */
[----:B------:R2:W-:Y:S01]  /*9740*/  UTMASTG.3D [UR8], [UR4] ;  /* 0x00000008040073b5 */ /* 0x0005e20008010000 */
[----:B------:R0:W-:Y:S01]  /*9750*/  UTMACMDFLUSH ;  /* 0x00000000000079b7 */ /* 0x0001e20000000000 */
[----:B--2---:R-:W-:Y:S04]  /*9760*/  DEPBAR.LE SB0, 0x1 ;  /* 0x000080400000791a */ /* 0x004fe80000000000 */
.L_x_134:
[----:B------:R-:W-:Y:S05]  /*9770*/  BSYNC.RECONVERGENT B0 ;  /* 0x0000000000007941 */ /* 0x000fea0003800200 */
.L_x_133:
[----:B------:R-:W-:Y:S01]  /*9780*/  R2UR UR4, R142 ;  /* 0x000000008e0472ca */ /* 0x000fe200000e0000 */
[----:B------:R-:W-:Y:S01]  /*9790*/  BAR.SYNC.DEFER_BLOCKING 0x1, 0x80 ;  /* 0x0042000000007b1d */ /* 0x000fe20000010000 */
[----:B------:R-:W-:Y:S01]  /*97a0*/  ISETP.NE.AND P0, PT, R145, 0x2, PT ;  /* 0x000000029100780c */ /* 0x000fe20003f05270 */
[----:B------:R-:W-:Y:S01]  /*97b0*/  UISETP.NE.AND UP0, UPT, UR45, URZ, UPT ;  /* 0x000000ff2d00728c */ /* 0x000fe2000bf05270 */
[C---:B------:R-:W-:Y:S01]  /*97c0*/  ISETP.NE.AND P1, PT, R68.reuse, 0x4, PT ;  /* 0x000000044400780c */ /* 0x040fe20003f25270 */
[----:B------:R-:W-:Y:S01]  /*97d0*/  UIADD3 UR20, UPT, UPT, UR38, UR63, URZ ;  /* 0x0000003f26147290 */ /* 0x000fe2000fffe0ff */
[----:B------:R-:W-:Y:S02]  /*97e0*/  SEL R2, RZ, 0x1, P0 ;  /* 0x00000001ff027807 */ /* 0x000fe40000000000 */
[----:B------:R-:W-:Y:S02]  /*97f0*/  SEL R0, RZ, 0x1, P1 ;  /* 0x00000001ff007807 */ /* 0x000fe40000800000 */
[----:B------:R-:W-:Y:S02]  /*9800*/  LOP3.LUT R147, R147, R2, RZ, 0x3c, !PT ;  /* 0x0000000293937212 */ /* 0x000fe400078e3cff */
[----:B------:R-:W-:Y:S01]  /*9810*/  LOP3.LUT R149, R149, R0, RZ, 0x3c, !PT ;  /* 0x0000000095957212 */ /* 0x000fe200078e3cff */
[----:B------:R-:W-:Y:S01]  /*9820*/  UIADD3 UR30, UPT, UPT, UR37, UR4, URZ ;  /* 0x00000004251e7290 */ /* 0x000fe2000fffe0ff */
[----:B------:R-:W-:Y:S02]  /*9830*/  SEL R145, R145, RZ, P0 ;  /* 0x000000ff91917207 */ /* 0x000fe40000000000 */
[----:B------:R-:W-:Y:S01]  /*9840*/  SEL R68, R68, RZ, P1 ;  /* 0x000000ff44447207 */ /* 0x000fe20000800000 */
[----:B------:R-:W-:Y:S01]  /*9850*/  UMOV UR36, UR59 ;  /* 0x0000003b00247c82 */ /* 0x000fe20008000000 */
[----:B------:R-:W-:Y:S07]  /*9860*/  BRA.U UP0, `(.L_x_135) ;  /* 0xffffffc500287547 */ /* 0x000fee000b83ffff */
[----:B------:R-:W-:Y:S05]  /*9870*/  EXIT ;  /* 0x000000000000794d */ /* 0x000fea0003800000 */
.L_x_25:
[----:B---3--:R3:W4:Y:S02]  /*9880*/  SYNCS.PHASECHK.TRANS64.TRYWAIT P0, [R3+URZ+0x1a0], R2 ;  /* 0x0001a002030075a7 */ /* 0x00872400080011ff */
[----:B----4-:R-:W-:Y:S05]  /*9890*/  @!P0 NANOSLEEP.SYNCS 0x989680 ;  /* 0x009896800000895d */ /* 0x010fea0003900000 */
[----:B------:R-:W4:Y:S02]  /*98a0*/  @!P0 SYNCS.PHASECHK.TRANS64 P0, [R3+URZ+0x1a0], R2 ;  /* 0x0001a002030085a7 */ /* 0x000f2400080010ff */
[----:B----4-:R-:W-:Y:S05]  /*98b0*/  @!P0 BRA `(.L_x_25) ;  /* 0xfffffffc00f08947 */ /* 0x010fea000383ffff */
[----:B------:R-:W-:Y:S05]  /*98c0*/  BRA `(.L_x_136) ;  /* 0xffffff8000d87947 */ /* 0x000fea000383ffff */
.L_x_28:
[----:B--2---:R-:W-:-:S07]  /*98d0*/  MOV R0, UR33 ;  /* 0x0000002100007c02 */ /* 0x004fce0008000f00 */
.L_x_137:
[----:B--2---:R2:W3:Y:S02]  /*98e0*/  SYNCS.PHASECHK.TRANS64.TRYWAIT P0, [R0+URZ+0x80], R3 ;  /* 0x00008003000075a7 */ /* 0x0044e400080011ff */
[----:B---3--:R-:W-:Y:S05]  /*98f0*/  @!P0 NANOSLEEP.SYNCS 0x989680 ;  /* 0x009896800000895d */ /* 0x008fea0003900000 */
[----:B------:R-:W3:Y:S02]  /*9900*/  @!P0 SYNCS.PHASECHK.TRANS64 P0, [R0+URZ+0x80], R3 ;  /* 0x00008003000085a7 */ /* 0x000ee400080010ff */
[----:B---3--:R-:W-:Y:S05]  /*9910*/  @!P0 BRA `(.L_x_137) ;  /* 0xfffffffc00f08947 */ /* 0x008fea000383ffff */
[----:B------:R-:W-:Y:S05]  /*9920*/  BRA `(.L_x_27) ;  /* 0xffffff8400307947 */ /* 0x000fea000383ffff */
.L_x_35:
[----:B-1----:R-:W-:-:S07]  /*9930*/  MOV R0, UR17 ;  /* 0x0000001100007c02 */ /* 0x002fce0008000f00 */
.L_x_138:
[----:B-1----:R1:W2:Y:S02]  /*9940*/  SYNCS.PHASECHK.TRANS64.TRYWAIT P0, [R0+URZ+0x80], R3 ;  /* 0x00008003000075a7 */ /* 0x0022a400080011ff */
[----:B--2---:R-:W-:Y:S05]  /*9950*/  @!P0 NANOSLEEP.SYNCS 0x989680 ;  /* 0x009896800000895d */ /* 0x004fea0003900000 */
[----:B------:R-:W2:Y:S02]  /*9960*/  @!P0 SYNCS.PHASECHK.TRANS64 P0, [R0+URZ+0x80], R3 ;  /* 0x00008003000085a7 */ /* 0x000ea400080010ff */
[----:B--2---:R-:W-:Y:S05]  /*9970*/  @!P0 BRA `(.L_x_138) ;  /* 0xfffffffc00f08947 */ /* 0x004fea000383ffff */
[----:B------:R-:W-:Y:S05]  /*9980*/  BRA `(.L_x_34) ;  /* 0xffffff8400f07947 */ /* 0x000fea000383ffff */
.L_x_40:
[----:B-1----:R1:W2:Y:S02]  /*9990*/  SYNCS.PHASECHK.TRANS64.TRYWAIT P0, [R3+URZ+0x130], R0 ;  /* 0x00013000030075a7 */ /* 0x0022a400080011ff */
[----:B--2---:R-:W-:Y:S05]  /*99a0*/  @!P0 NANOSLEEP.SYNCS 0x989680 ;  /* 0x009896800000895d */ /* 0x004fea0003900000 */
[----:B------:R-:W2:Y:S02]  /*99b0*/  @!P0 SYNCS.PHASECHK.TRANS64 P0, [R3+URZ+0x130], R0 ;  /* 0x00013000030085a7 */ /* 0x000ea400080010ff */
[----:B--2---:R-:W-:Y:S05]  /*99c0*/  @!P0 BRA `(.L_x_40) ;  /* 0xfffffffc00f08947 */ /* 0x004fea000383ffff */
[----:B------:R-:W-:Y:S05]  /*99d0*/  BRA `(.L_x_139) ;  /* 0xffffff8800987947 */ /* 0x000fea000383ffff */
.L_x_44:
[----:B-1----:R-:W-:-:S07]  /*99e0*/  MOV R0, UR4 ;  /* 0x0000000400007c02 */ /* 0x002fce0008000f00 */
.L_x_140:
[----:B-1----:R1:W2:Y:S02]  /*99f0*/  SYNCS.PHASECHK.TRANS64.TRYWAIT P0, [R0+URZ], R3 ;  /* 0x00000003000075a7 */ /* 0x0022a400080011ff */
[----:B--2---:R-:W-:Y:S05]  /*9a00*/  @!P0 NANOSLEEP.SYNCS 0x989680 ;  /* 0x009896800000895d */ /* 0x004fea0003900000 */
[----:B------:R-:W2:Y:S02]  /*9a10*/  @!P0 SYNCS.PHASECHK.TRANS64 P0, [R0+URZ], R3 ;  /* 0x00000003000085a7 */ /* 0x000ea400080010ff */
[----:B--2---:R-:W-:Y:S05]  /*9a20*/  @!P0 BRA `(.L_x_140) ;  /* 0xfffffffc00f08947 */ /* 0x004fea000383ffff */
[----:B------:R-:W-:Y:S05]  /*9a30*/  BRA `(.L_x_141) ;  /* 0xffffff9000407947 */ /* 0x000fea000383ffff */
.L_x_45:
[----:B------:R-:W-:-:S07]  /*9a40*/  MOV R0, UR5 ;  /* 0x0000000500007c02 */ /* 0x000fce0008000f00 */
.L_x_142:
[----:B-1----:R1:W2:Y:S02]  /*9a50*/  SYNCS.PHASECHK.TRANS64.TRYWAIT P0, [R0+URZ], R3 ;  /* 0x00000003000075a7 */ /* 0x0022a400080011ff */
[----:B--2---:R-:W-:Y:S05]  /*9a60*/  @!P0 NANOSLEEP.SYNCS 0x989680 ;  /* 0x009896800000895d */ /* 0x004fea0003900000 */
[----:B------:R-:W2:Y:S02]  /*9a70*/  @!P0 SYNCS.PHASECHK.TRANS64 P0, [R0+URZ], R3 ;  /* 0x00000003000085a7 */ /* 0x000ea400080010ff */
[----:B--2---:R-:W-:Y:S05]  /*9a80*/  @!P0 BRA `(.L_x_142) ;  /* 0xfffffffc00f08947 */ /* 0x004fea000383ffff */
[----:B------:R-:W-:Y:S05]  /*9a90*/  BRA `(.L_x_143) ;  /* 0xffffff90004c7947 */ /* 0x000fea000383ffff */
.L_x_46:
[----:B------:R-:W-:-:S07]  /*9aa0*/  MOV R0, UR5 ;  /* 0x0000000500007c02 */ /* 0x000fce0008000f00 */
.L_x_144:
[----:B-1----:R1:W2:Y:S02]  /*9ab0*/  SYNCS.PHASECHK.TRANS64.TRYWAIT P0, [R0+URZ], R3 ;  /* 0x00000003000075a7 */ /* 0x0022a400080011ff */
[----:B--2---:R-:W-:Y:S05]  /*9ac0*/  @!P0 NANOSLEEP.SYNCS 0x989680 ;  /* 0x009896800000895d */ /* 0x004fea0003900000 */
[----:B------:R-:W2:Y:S02]  /*9ad0*/  @!P0 SYNCS.PHASECHK.TRANS64 P0, [R0+URZ], R3 ;  /* 0x00000003000085a7 */ /* 0x000ea400080010ff */
[----:B--2---:R-:W-:Y:S05]  /*9ae0*/  @!P0 BRA `(.L_x_144) ;  /* 0xfffffffc00f08947 */ /* 0x004fea000383ffff */
[----:B------:R-:W-:Y:S05]  /*9af0*/  BRA `(.L_x_145) ;  /* 0xffffff9000587947 */ /* 0x000fea000383ffff */
.L_x_47:
[----:B------:R-:W-:-:S07]  /*9b00*/  MOV R0, UR5 ;  /* 0x0000000500007c02 */ /* 0x000fce0008000f00 */
.L_x_146:
[----:B-1----:R1:W2:Y:S02]  /*9b10*/  SYNCS.PHASECHK.TRANS64.TRYWAIT P0, [R0+URZ], R3 ;  /* 0x00000003000075a7 */ /* 0x0022a400080011ff */
[----:B--2---:R-:W-:Y:S05]  /*9b20*/  @!P0 NANOSLEEP.SYNCS 0x989680 ;  /* 0x009896800000895d */ /* 0x004fea0003900000 */
[----:B------:R-:W2:Y:S02]  /*9b30*/  @!P0 SYNCS.PHASECHK.TRANS64 P0, [R0+URZ], R3 ;  /* 0x00000003000085a7 */ /* 0x000ea400080010ff */
[----:B--2---:R-:W-:Y:S05]  /*9b40*/  @!P0 BRA `(.L_x_146) ;  /* 0xfffffffc00f08947 */ /* 0x004fea000383ffff */
[----:B------:R-:W-:Y:S05]  /*9b50*/  BRA `(.L_x_147) ;  /* 0xffffff9000647947 */ /* 0x000fea000383ffff */
.L_x_48:
[----:B------:R-:W-:-:S07]  /*9b60*/  MOV R0, UR5 ;  /* 0x0000000500007c02 */ /* 0x000fce0008000f00 */
.L_x_148:
[----:B-1----:R1:W2:Y:S02]  /*9b70*/  SYNCS.PHASECHK.TRANS64.TRYWAIT P0, [R0+URZ], R3 ;  /* 0x00000003000075a7 */ /* 0x0022a400080011ff */
[----:B--2---:R-:W-:Y:S05]  /*9b80*/  @!P0 NANOSLEEP.SYNCS 0x989680 ;  /* 0x009896800000895d */ /* 0x004fea0003900000 */
[----:B------:R-:W2:Y:S02]  /*9b90*/  @!P0 SYNCS.PHASECHK.TRANS64 P0, [R0+URZ], R3 ;  /* 0x00000003000085a7 */ /* 0x000ea400080010ff */
[----:B--2---:R-:W-:Y:S05]  /*9ba0*/  @!P0 BRA `(.L_x_148) ;  /* 0xfffffffc00f08947 */ /* 0x004fea000383ffff */
[----:B------:R-:W-:Y:S05]  /*9bb0*/  BRA `(.L_x_149) ;  /* 0xffffff9000707947 */ /* 0x000fea000383ffff */
.L_x_49:
[----:B------:R-:W-:-:S07]  /*9bc0*/  MOV R0, UR5 ;  /* 0x0000000500007c02 */ /* 0x000fce0008000f00 */
.L_x_150:
[----:B-1----:R1:W2:Y:S02]  /*9bd0*/  SYNCS.PHASECHK.TRANS64.TRYWAIT P0, [R0+URZ], R3 ;  /* 0x00000003000075a7 */ /* 0x0022a400080011ff */
[----:B--2---:R-:W-:Y:S05]  /*9be0*/  @!P0 NANOSLEEP.SYNCS 0x989680 ;  /* 0x009896800000895d */ /* 0x004fea0003900000 */
[----:B------:R-:W2:Y:S02]  /*9bf0*/  @!P0 SYNCS.PHASECHK.TRANS64 P0, [R0+URZ], R3 ;  /* 0x00000003000085a7 */ /* 0x000ea400080010ff */
[----:B--2---:R-:W-:Y:S05]  /*9c00*/  @!P0 BRA `(.L_x_150) ;  /* 0xfffffffc00f08947 */ /* 0x004fea000383ffff */
[----:B------:R-:W-:Y:S05]  /*9c10*/  BRA `(.L_x_151) ;  /* 0xffffff90007c7947 */ /* 0x000fea000383ffff */
.L_x_50:
[----:B------:R-:W-:-:S07]  /*9c20*/  MOV R0, UR5 ;  /* 0x0000000500007c02 */ /* 0x000fce0008000f00 */
.L_x_152:
[----:B-1----:R1:W2:Y:S02]  /*9c30*/  SYNCS.PHASECHK.TRANS64.TRYWAIT P0, [R0+URZ], R3 ;  /* 0x00000003000075a7 */ /* 0x0022a400080011ff */
[----:B--2---:R-:W-:Y:S05]  /*9c40*/  @!P0 NANOSLEEP.SYNCS 0x989680 ;  /* 0x009896800000895d */ /* 0x004fea0003900000 */
[----:B------:R-:W2:Y:S02]  /*9c50*/  @!P0 SYNCS.PHASECHK.TRANS64 P0, [R0+URZ], R3 ;  /* 0x00000003000085a7 */ /* 0x000ea400080010ff */
[----:B--2---:R-:W-:Y:S05]  /*9c60*/  @!P0 BRA `(.L_x_152) ;  /* 0xfffffffc00f08947 */ /* 0x004fea000383ffff */
[----:B------:R-:W-:Y:S05]  /*9c70*/  BRA `(.L_x_153) ;  /* 0xffffff9000887947 */ /* 0x000fea000383ffff */
.L_x_51:
[----:B------:R-:W-:-:S07]  /*9c80*/  MOV R0, UR5 ;  /* 0x0000000500007c02 */ /* 0x000fce0008000f00 */
.L_x_154:
[----:B-1----:R1:W2:Y:S02]  /*9c90*/  SYNCS.PHASECHK.TRANS64.TRYWAIT P0, [R0+URZ], R3 ;  /* 0x00000003000075a7 */ /* 0x0022a400080011ff */
[----:B--2---:R-:W-:Y:S05]  /*9ca0*/  @!P0 NANOSLEEP.SYNCS 0x989680 ;  /* 0x009896800000895d */ /* 0x004fea0003900000 */
[----:B------:R-:W2:Y:S02]  /*9cb0*/  @!P0 SYNCS.PHASECHK.TRANS64 P0, [R0+URZ], R3 ;  /* 0x00000003000085a7 */ /* 0x000ea400080010ff */
[----:B--2---:R-:W-:Y:S05]  /*9cc0*/  @!P0 BRA `(.L_x_154) ;  /* 0xfffffffc00f08947 */ /* 0x004fea000383ffff */
[----:B------:R-:W-:Y:S05]  /*9cd0*/  BRA `(.L_x_155) ;  /* 0xffffff9000947947 */ /* 0x000fea000383ffff */
.L_x_52:
[----:B------:R-:W-:-:S07]  /*9ce0*/  MOV R0, UR5 ;  /* 0x0000000500007c02 */ /* 0x000fce0008000f00 */
.L_x_156:
[----:B-1----:R1:W2:Y:S02]  /*9cf0*/  SYNCS.PHASECHK.TRANS64.TRYWAIT P0, [R0+URZ], R3 ;  /* 0x00000003000075a7 */ /* 0x0022a400080011ff */
[----:B--2---:R-:W-:Y:S05]  /*9d00*/  @!P0 NANOSLEEP.SYNCS 0x989680 ;  /* 0x009896800000895d */ /* 0x004fea0003900000 */
[----:B------:R-:W2:Y:S02]  /*9d10*/  @!P0 SYNCS.PHASECHK.TRANS64 P0, [R0+URZ], R3 ;  /* 0x00000003000085a7 */ /* 0x000ea400080010ff */
[----:B--2---:R-:W-:Y:S05]  /*9d20*/  @!P0 BRA `(.L_x_156) ;  /* 0xfffffffc00f08947 */ /* 0x004fea000383ffff */
[----:B------:R-:W-:Y:S05]  /*9d30*/  BRA `(.L_x_157) ;  /* 0xffffff9000a07947 */ /* 0x000fea000383ffff */
.L_x_53:
[----:B------:R-:W-:-:S07]  /*9d40*/  MOV R0, UR5 ;  /* 0x0000000500007c02 */ /* 0x000fce0008000f00 */
.L_x_158:
[----:B-1----:R1:W2:Y:S02]  /*9d50*/  SYNCS.PHASECHK.TRANS64.TRYWAIT P0, [R0+URZ], R3 ;  /* 0x00000003000075a7 */ /* 0x0022a400080011ff */
[----:B--2---:R-:W-:Y:S05]  /*9d60*/  @!P0 NANOSLEEP.SYNCS 0x989680 ;  /* 0x009896800000895d */ /* 0x004fea0003900000 */
[----:B------:R-:W2:Y:S02]  /*9d70*/  @!P0 SYNCS.PHASECHK.TRANS64 P0, [R0+URZ], R3 ;  /* 0x00000003000085a7 */ /* 0x000ea400080010ff */
[----:B--2---:R-:W-:Y:S05]  /*9d80*/  @!P0 BRA `(.L_x_158) ;  /* 0xfffffffc00f08947 */ /* 0x004fea000383ffff */
[----:B------:R-:W-:Y:S05]  /*9d90*/  BRA `(.L_x_159) ;  /* 0xffffff9000ac7947 */ /* 0x000fea000383ffff */
.L_x_54:
[----:B------:R-:W-:-:S07]  /*9da0*/  MOV R0, UR5 ;  /* 0x0000000500007c02 */ /* 0x000fce0008000f00 */
.L_x_160:
[----:B-1----:R1:W2:Y:S02]  /*9db0*/  SYNCS.PHASECHK.TRANS64.TRYWAIT P0, [R0+URZ], R3 ;  /* 0x00000003000075a7 */ /* 0x0022a400080011ff */
[----:B--2---:R-:W-:Y:S05]  /*9dc0*/  @!P0 NANOSLEEP.SYNCS 0x989680 ;  /* 0x009896800000895d */ /* 0x004fea0003900000 */
[----:B------:R-:W2:Y:S02]  /*9dd0*/  @!P0 SYNCS.PHASECHK.TRANS64 P0, [R0+URZ], R3 ;  /* 0x00000003000085a7 */ /* 0x000ea400080010ff */
[----:B--2---:R-:W-:Y:S05]  /*9de0*/  @!P0 BRA `(.L_x_160) ;  /* 0xfffffffc00f08947 */ /* 0x004fea000383ffff */
[----:B------:R-:W-:Y:S05]  /*9df0*/  BRA `(.L_x_161) ;  /* 0xffffff9000b87947 */ /* 0x000fea000383ffff */
.L_x_55:
[----:B------:R-:W-:-:S07]  /*9e00*/  MOV R0, UR5 ;  /* 0x0000000500007c02 */ /* 0x000fce0008000f00 */
.L_x_162:
[----:B-1----:R1:W2:Y:S02]  /*9e10*/  SYNCS.PHASECHK.TRANS64.TRYWAIT P0, [R0+URZ], R3 ;  /* 0x00000003000075a7 */ /* 0x0022a400080011ff */
[----:B--2---:R-:W-:Y:S05]  /*9e20*/  @!P0 NANOSLEEP.SYNCS 0x989680 ;  /* 0x009896800000895d */ /* 0x004fea0003900000 */
[----:B------:R-:W2:Y:S02]  /*9e30*/  @!P0 SYNCS.PHASECHK.TRANS64 P0, [R0+URZ], R3 ;  /* 0x00000003000085a7 */ /* 0x000ea400080010ff */
[----:B--2---:R-:W-:Y:S05]  /*9e40*/  @!P0 BRA `(.L_x_162) ;  /* 0xfffffffc00f08947 */ /* 0x004fea000383ffff */
[----:B------:R-:W-:Y:S05]  /*9e50*/  BRA `(.L_x_163) ;  /* 0xffffff9000c47947 */ /* 0x000fea000383ffff */
.L_x_56:
[----:B------:R-:W-:-:S07]  /*9e60*/  MOV R0, UR5 ;  /* 0x0000000500007c02 */ /* 0x000fce0008000f00 */
.L_x_164:
[----:B-1----:R1:W2:Y:S02]  /*9e70*/  SYNCS.PHASECHK.TRANS64.TRYWAIT P0, [R0+URZ], R3 ;  /* 0x00000003000075a7 */ /* 0x0022a400080011ff */
[----:B--2---:R-:W-:Y:S05]  /*9e80*/  @!P0 NANOSLEEP.SYNCS 0x989680 ;  /* 0x009896800000895d */ /* 0x004fea0003900000 */
[----:B------:R-:W2:Y:S02]  /*9e90*/  @!P0 SYNCS.PHASECHK.TRANS64 P0, [R0+URZ], R3 ;  /* 0x00000003000085a7 */ /* 0x000ea400080010ff */
[----:B--2---:R-:W-:Y:S05]  /*9ea0*/  @!P0 BRA `(.L_x_164) ;  /* 0xfffffffc00f08947 */ /* 0x004fea000383ffff */
[----:B------:R-:W-:Y:S05]  /*9eb0*/  BRA `(.L_x_165) ;  /* 0xffffff9000d07947 */ /* 0x000fea000383ffff */
.L_x_57:
[----:B------:R-:W-:-:S07]  /*9ec0*/  MOV R0, UR5 ;  /* 0x0000000500007c02 */ /* 0x000fce0008000f00 */
.L_x_166:
[----:B-1----:R1:W2:Y:S02]  /*9ed0*/  SYNCS.PHASECHK.TRANS64.TRYWAIT P0, [R0+URZ], R3 ;  /* 0x00000003000075a7 */ /* 0x0022a400080011ff */
[----:B--2---:R-:W-:Y:S05]  /*9ee0*/  @!P0 NANOSLEEP.SYNCS 0x989680 ;  /* 0x009896800000895d */ /* 0x004fea0003900000 */
[----:B------:R-:W2:Y:S02]  /*9ef0*/  @!P0 SYNCS.PHASECHK.TRANS64 P0, [R0+URZ], R3 ;  /* 0x00000003000085a7 */ /* 0x000ea400080010ff */
[----:B--2---:R-:W-:Y:S05]  /*9f00*/  @!P0 BRA `(.L_x_166) ;  /* 0xfffffffc00f08947 */ /* 0x004fea000383ffff */
[----:B------:R-:W-:Y:S05]  /*9f10*/  BRA `(.L_x_167) ;  /* 0xffffff9000dc7947 */ /* 0x000fea000383ffff */
.L_x_58:
[----:B------:R-:W-:-:S07]  /*9f20*/  MOV R0, UR5 ;  /* 0x0000000500007c02 */ /* 0x000fce0008000f00 */
.L_x_168:
[----:B-1----:R1:W2:Y:S02]  /*9f30*/  SYNCS.PHASECHK.TRANS64.TRYWAIT P0, [R0+URZ], R3 ;  /* 0x00000003000075a7 */ /* 0x0022a400080011ff */
[----:B--2---:R-:W-:Y:S05]  /*9f40*/  @!P0 NANOSLEEP.SYNCS 0x989680 ;  /* 0x009896800000895d */ /* 0x004fea0003900000 */
[----:B------:R-:W2:Y:S02]  /*9f50*/  @!P0 SYNCS.PHASECHK.TRANS64 P0, [R0+URZ], R3 ;  /* 0x00000003000085a7 */ /* 0x000ea400080010ff */
[----:B--2---:R-:W-:Y:S05]  /*9f60*/  @!P0 BRA `(.L_x_168) ;  /* 0xfffffffc00f08947 */ /* 0x004fea000383ffff */
[----:B------:R-:W-:Y:S05]  /*9f70*/  BRA `(.L_x_169) ;  /* 0xffffff9000e87947 */ /* 0x000fea000383ffff */
.L_x_61:
[----:B--2---:R2:W3:Y:S02]  /*9f80*/  SYNCS.PHASECHK.TRANS64.TRYWAIT P0, [R2+URZ+0x190], R5 ;  /* 0x00019005020075a7 */ /* 0x0044e400080011ff */
[----:B---3--:R-:W-:Y:S05]  /*9f90*/  @!P0 NANOSLEEP.SYNCS 0x989680 ;  /* 0x009896800000895d */ /* 0x008fea0003900000 */
[----:B------:R-:W3:Y:S02]  /*9fa0*/  @!P0 SYNCS.PHASECHK.TRANS64 P0, [R2+URZ+0x190], R5 ;  /* 0x00019005020085a7 */ /* 0x000ee400080010ff */
[----:B---3--:R-:W-:Y:S05]  /*9fb0*/  @!P0 BRA `(.L_x_61) ;  /* 0xfffffffc00f08947 */ /* 0x008fea000383ffff */
[----:B------:R-:W-:Y:S05]  /*9fc0*/  BRA `(.L_x_170) ;  /* 0xffffff9400447947 */ /* 0x000fea000383ffff */
.L_x_62:
[----:B------:R-:W-:-:S07]  /*9fd0*/  MOV R2, UR4 ;  /* 0x0000000400027c02 */ /* 0x000fce0008000f00 */
.L_x_171:
[----:B--2---:R2:W3:Y:S02]  /*9fe0*/  SYNCS.PHASECHK.TRANS64.TRYWAIT P0, [R2+URZ+0x140], R5 ;  /* 0x00014005020075a7 */ /* 0x0044e400080011ff */
[----:B---3--:R-:W-:Y:S05]  /*9ff0*/  @!P0 NANOSLEEP.SYNCS 0x989680 ;  /* 0x009896800000895d */ /* 0x008fea0003900000 */
[----:B------:R-:W3:Y:S02]  /*a000*/  @!P0 SYNCS.PHASECHK.TRANS64 P0, [R2+URZ+0x140], R5 ;  /* 0x00014005020085a7 */ /* 0x000ee400080010ff */
[----:B---3--:R-:W-:Y:S05]  /*a010*/  @!P0 BRA `(.L_x_171) ;  /* 0xfffffffc00f08947 */ /* 0x008fea000383ffff */
[----:B------:R-:W-:Y:S05]  /*a020*/  BRA `(.L_x_172) ;  /* 0xffffff9400547947 */ /* 0x000fea000383ffff */
.L_x_63:
[----:B--2---:R2:W3:Y:S02]  /*a030*/  SYNCS.PHASECHK.TRANS64.TRYWAIT P1, [R2+URZ+0x130], R5 ;  /* 0x00013005020075a7 */ /* 0x0044e400080211ff */
[----:B---3--:R-:W-:Y:S05]  /*a040*/  @!P1 NANOSLEEP.SYNCS 0x989680 ;  /* 0x009896800000995d */ /* 0x008fea0003900000 */
[----:B------:R-:W3:Y:S02]  /*a050*/  @!P1 SYNCS.PHASECHK.TRANS64 P1, [R2+URZ+0x130], R5 ;  /* 0x00013005020095a7 */ /* 0x000ee400080210ff */
[----:B---3--:R-:W-:Y:S05]  /*a060*/  @!P1 BRA `(.L_x_63) ;  /* 0xfffffffc00f09947 */ /* 0x008fea000383ffff */
[----:B------:R-:W-:Y:S05]  /*a070*/  BRA `(.L_x_173) ;  /* 0xffffff9400847947 */ /* 0x000fea000383ffff */
.L_x_66:
[----:B------:R-:W-:-:S07]  /*a080*/  MOV R0, UR4 ;  /* 0x0000000400007c02 */ /* 0x000fce0008000f00 */
.L_x_174:
[----:B--2---:R2:W3:Y:S02]  /*a090*/  SYNCS.PHASECHK.TRANS64.TRYWAIT P0, [R0+URZ+0x140], R3 ;  /* 0x00014003000075a7 */ /* 0x0044e400080011ff */
[----:B---3--:R-:W-:Y:S05]  /*a0a0*/  @!P0 NANOSLEEP.SYNCS 0x989680 ;  /* 0x009896800000895d */ /* 0x008fea0003900000 */
[----:B------:R-:W3:Y:S02]  /*a0b0*/  @!P0 SYNCS.PHASECHK.TRANS64 P0, [R0+URZ+0x140], R3 ;  /* 0x00014003000085a7 */ /* 0x000ee400080010ff */
[----:B---3--:R-:W-:Y:S05]  /*a0c0*/  @!P0 BRA `(.L_x_174) ;  /* 0xfffffffc00f08947 */ /* 0x008fea000383ffff */
[----:B------:R-:W-:Y:S05]  /*a0d0*/  BRA `(.L_x_65) ;  /* 0xffffff9400d87947 */ /* 0x000fea000383ffff */
.L_x_75:
[----:B--2---:R-:W-:-:S04]  /*a0e0*/  MOV R0, UR5 ;  /* 0x0000000500007c02 */ /* 0x004fc80008000f00 */
[----:B------:R2:W3:Y:S03]  /*a0f0*/  SYNCS.PHASECHK.TRANS64.TRYWAIT P0, [R0+URZ+0x8], R7 ;  /* 0x00000807000075a7 */ /* 0x0004e600080011ff */
[----:B---3--:R-:W-:Y:S05]  /*a100*/  @!P0 NANOSLEEP.SYNCS 0x989680 ;  /* 0x009896800000895d */ /* 0x008fea0003900000 */
[----:B------:R-:W3:Y:S02]  /*a110*/  @!P0 SYNCS.PHASECHK.TRANS64 P0, [R0+URZ+0x8], R7 ;  /* 0x00000807000085a7 */ /* 0x000ee400080010ff */
[----:B---3--:R-:W-:Y:S05]  /*a120*/  @!P0 BRA `(.L_x_75) ;  /* 0xfffffffc00ec8947 */ /* 0x008fea000383ffff */
[----:B------:R-:W-:Y:S05]  /*a130*/  BRA `(.L_x_74) ;  /* 0xffffff98008c7947 */ /* 0x000fea000383ffff */
.L_x_77:
[----:B------:R-:W-:Y:S01]  /*a140*/  BSSY B0, `(.L_x_175) ;  /* 0x0000006000007945 */ /* 0x000fe20003800000 */
[----:B------:R-:W-:-:S07]  /*a150*/  MOV R15, 0xffffffff ;  /* 0xffffffff000f7802 */ /* 0x000fce0000000f00 */
[----:B-12--5:R-:W-:Y:S05]  /*a160*/  WARPSYNC.COLLECTIVE R15, `(.L_x_176) ;  /* 0x000000000f0c7348 */ /* 0x026fea0003c00000 */
[----:B------:R-:W-:Y:S02]  /*a170*/  ELECT P6, UR79, PT ;  /* 0x00000000004f782f */ /* 0x000fe400038c0000 */
[----:B------:R-:W-:Y:S01]  /*a180*/  MOV R14, UR79 ;  /* 0x0000004f000e7c02 */ /* 0x000fe20008000f00 */
[----:B-12--5:R-:W-:Y:S10]  /*a190*/  ENDCOLLECTIVE ;  /* 0x000000000000791b */ /* 0x026ff40003800000 */
.L_x_176:
[----:B------:R-:W-:Y:S05]  /*a1a0*/  BSYNC B0 ;  /* 0x0000000000007941 */ /* 0x000fea0003800000 */
.L_x_175:
[----:B------:R-:W-:Y:S01]  /*a1b0*/  PLOP3.LUT P0, PT, P6, PT, PT, 0x80, 0x8 ;  /* 0x000000000008781c */ /* 0x000fe2000370f070 */
[----:B------:R-:W-:-:S12]  /*a1c0*/  BRA `(.L_x_177) ;  /* 0xffffff9800b87947 */ /* 0x000fd8000383ffff */
.L_x_79:
[----:B--2---:R-:W-:-:S04]  /*a1d0*/  MOV R0, UR5 ;  /* 0x0000000500007c02 */ /* 0x004fc80008000f00 */
[----:B------:R2:W3:Y:S03]  /*a1e0*/  SYNCS.PHASECHK.TRANS64.TRYWAIT P0, [R0+URZ+0x8], R5 ;  /* 0x00000805000075a7 */ /* 0x0004e600080011ff */
[----:B---3--:R-:W-:Y:S05]  /*a1f0*/  @!P0 NANOSLEEP.SYNCS 0x989680 ;  /* 0x009896800000895d */ /* 0x008fea0003900000 */
[----:B------:R-:W3:Y:S02]  /*a200*/  @!P0 SYNCS.PHASECHK.TRANS64 P0, [R0+URZ+0x8], R5 ;  /* 0x00000805000085a7 */ /* 0x000ee400080010ff */
[----:B---3--:R-:W-:Y:S05]  /*a210*/  @!P0 BRA `(.L_x_79) ;  /* 0xfffffffc00ec8947 */ /* 0x008fea000383ffff */
[----:B------:R-:W-:Y:S05]  /*a220*/  BRA `(.L_x_78) ;  /* 0xffffff9800bc7947 */ /* 0x000fea000383ffff */
.L_x_80:
[----:B-1----:R1:W2:Y:S02]  /*a230*/  SYNCS.PHASECHK.TRANS64.TRYWAIT P0, [R0+URZ+0x130], R5 ;  /* 0x00013005000075a7 */ /* 0x0022a400080011ff */
[----:B--2---:R-:W-:Y:S05]  /*a240*/  @!P0 NANOSLEEP.SYNCS 0x989680 ;  /* 0x009896800000895d */ /* 0x004fea0003900000 */
[----:B------:R-:W2:Y:S02]  /*a250*/  @!P0 SYNCS.PHASECHK.TRANS64 P0, [R0+URZ+0x130], R5 ;  /* 0x00013005000085a7 */ /* 0x000ea400080010ff */
[----:B--2---:R-:W-:Y:S05]  /*a260*/  @!P0 BRA `(.L_x_80) ;  /* 0xfffffffc00f08947 */ /* 0x004fea000383ffff */
[----:B------:R-:W-:Y:S05]  /*a270*/  BRA `(.L_x_178) ;  /* 0xffffff9c00987947 */ /* 0x000fea000383ffff */
.L_x_82:
[----:B------:R-:W-:-:S07]  /*a280*/  MOV R0, UR23 ;  /* 0x0000001700007c02 */ /* 0x000fce0008000f00 */
.L_x_179:
[----:B-1----:R1:W2:Y:S02]  /*a290*/  SYNCS.PHASECHK.TRANS64.TRYWAIT P0, [R0+URZ+0x170], R5 ;  /* 0x00017005000075a7 */ /* 0x0022a400080011ff */
[----:B--2---:R-:W-:Y:S05]  /*a2a0*/  @!P0 NANOSLEEP.SYNCS 0x989680 ;  /* 0x009896800000895d */ /* 0x004fea0003900000 */
[----:B------:R-:W2:Y:S02]  /*a2b0*/  @!P0 SYNCS.PHASECHK.TRANS64 P0, [R0+URZ+0x170], R5 ;  /* 0x00017005000085a7 */ /* 0x000ea400080010ff */
[----:B--2---:R-:W-:Y:S05]  /*a2c0*/  @!P0 BRA `(.L_x_179) ;  /* 0xfffffffc00f08947 */ /* 0x004fea000383ffff */
[----:B------:R-:W-:Y:S05]  /*a2d0*/  BRA `(.L_x_180) ;  /* 0xffffff9c00e47947 */ /* 0x000fea000383ffff */
.L_x_85:
[----:B------:R-:W-:Y:S07]  /*a2e0*/  MOV R0, UR5 ;  /* 0x0000000500007c02 */ /* 0x000fee0008000f00 */
.L_x_181:
[----:B-1----:R1:W2:Y:S02]  /*a2f0*/  SYNCS.PHASECHK.TRANS64.TRYWAIT P0, [R0+URZ], R5 ;  /* 0x00000005000075a7 */ /* 0x0022a400080011ff */
[----:B--2---:R-:W-:Y:S05]  /*a300*/  @!P0 NANOSLEEP.SYNCS 0x989680 ;  /* 0x009896800000895d */ /* 0x004fea0003900000 */
[----:B------:R-:W2:Y:S02]  /*a310*/  @!P0 SYNCS.PHASECHK.TRANS64 P0, [R0+URZ], R5 ;  /* 0x00000005000085a7 */ /* 0x000ea400080010ff */
[----:B--2---:R-:W-:Y:S05]  /*a320*/  @!P0 BRA `(.L_x_181) ;  /* 0xfffffffc00f08947 */ /* 0x004fea000383ffff */
[----:B------:R-:W-:Y:S05]  /*a330*/  BRA `(.L_x_84) ;  /* 0xffffff9c00f87947 */ /* 0x000fea000383ffff */
.L_x_89:
[----:B-1----:R-:W-:-:S07]  /*a340*/  MOV R0, UR4 ;  /* 0x0000000400007c02 */ /* 0x002fce0008000f00 */
.L_x_182:
[----:B-1----:R1:W2:Y:S02]  /*a350*/  SYNCS.PHASECHK.TRANS64.TRYWAIT P0, [R0+URZ], R3 ;  /* 0x00000003000075a7 */ /* 0x0022a400080011ff */
[----:B--2---:R-:W-:Y:S05]  /*a360*/  @!P0 NANOSLEEP.SYNCS 0x989680 ;  /* 0x009896800000895d */ /* 0x004fea0003900000 */
[----:B------:R-:W2:Y:S02]  /*a370*/  @!P0 SYNCS.PHASECHK.TRANS64 P0, [R0+URZ], R3 ;  /* 0x00000003000085a7 */ /* 0x000ea400080010ff */
[----:B--2---:R-:W-:Y:S05]  /*a380*/  @!P0 BRA `(.L_x_182) ;  /* 0xfffffffc00f08947 */ /* 0x004fea000383ffff */
[----:B------:R-:W-:Y:S05]  /*a390*/  BRA `(.L_x_183) ;  /* 0xffffffa000c47947 */ /* 0x000fea000383ffff */
.L_x_90:
[----:B------:R-:W-:-:S07]  /*a3a0*/  MOV R0, UR5 ;  /* 0x0000000500007c02 */ /* 0x000fce0008000f00 */
.L_x_184:
[----:B-1----:R1:W2:Y:S02]  /*a3b0*/  SYNCS.PHASECHK.TRANS64.TRYWAIT P0, [R0+URZ], R3 ;  /* 0x00000003000075a7 */ /* 0x0022a400080011ff */
[----:B--2---:R-:W-:Y:S05]  /*a3c0*/  @!P0 NANOSLEEP.SYNCS 0x989680 ;  /* 0x009896800000895d */ /* 0x004fea0003900000 */
[----:B------:R-:W2:Y:S02]  /*a3d0*/  @!P0 SYNCS.PHASECHK.TRANS64 P0, [R0+URZ], R3 ;  /* 0x00000003000085a7 */ /* 0x000ea400080010ff */
[----:B--2---:R-:W-:Y:S05]  /*a3e0*/  @!P0 BRA `(.L_x_184) ;  /* 0xfffffffc00f08947 */ /* 0x004fea000383ffff */
[----:B------:R-:W-:Y:S05]  /*a3f0*/  BRA `(.L_x_185) ;  /* 0xffffffa000d07947 */ /* 0x000fea000383ffff */
.L_x_91:
[----:B------:R-:W-:-:S07]  /*a400*/  MOV R0, UR5 ;  /* 0x0000000500007c02 */ /* 0x000fce0008000f00 */
.L_x_186:
[----:B-1----:R1:W2:Y:S02]  /*a410*/  SYNCS.PHASECHK.TRANS64.TRYWAIT P0, [R0+URZ], R3 ;  /* 0x00000003000075a7 */ /* 0x0022a400080011ff */
[----:B--2---:R-:W-:Y:S05]  /*a420*/  @!P0 NANOSLEEP.SYNCS 0x989680 ;  /* 0x009896800000895d */ /* 0x004fea0003900000 */
[----:B------:R-:W2:Y:S02]  /*a430*/  @!P0 SYNCS.PHASECHK.TRANS64 P0, [R0+URZ], R3 ;  /* 0x00000003000085a7 */ /* 0x000ea400080010ff */
[----:B--2---:R-:W-:Y:S05]  /*a440*/  @!P0 BRA `(.L_x_186) ;  /* 0xfffffffc00f08947 */ /* 0x004fea000383ffff */
[----:B------:R-:W-:Y:S05]  /*a450*/  BRA `(.L_x_187) ;  /* 0xffffffa000dc7947 */ /* 0x000fea000383ffff */
.L_x_94:
[----:B------:R-:W-:-:S07]  /*a460*/  MOV R0, UR17 ;  /* 0x0000001100007c02 */ /* 0x000fce0008000f00 */
.L_x_188:
[----:B-1----:R1:W2:Y:S02]  /*a470*/  SYNCS.PHASECHK.TRANS64.TRYWAIT P1, [R0+URZ+0x1b0], R3 ;  /* 0x0001b003000075a7 */ /* 0x0022a400080211ff */
[----:B--2---:R-:W-:Y:S05]  /*a480*/  @!P1 NANOSLEEP.SYNCS 0x989680 ;  /* 0x009896800000995d */ /* 0x004fea0003900000 */
[----:B------:R-:W2:Y:S02]  /*a490*/  @!P1 SYNCS.PHASECHK.TRANS64 P1, [R0+URZ+0x1b0], R3 ;  /* 0x0001b003000095a7 */ /* 0x000ea400080210ff */
[----:B--2---:R-:W-:Y:S05]  /*a4a0*/  @!P1 BRA `(.L_x_188) ;  /* 0xfffffffc00f09947 */ /* 0x004fea000383ffff */
[----:B------:R-:W-:Y:S05]  /*a4b0*/  BRA `(.L_x_189) ;  /* 0xffffffa400287947 */ /* 0x000fea000383ffff */
.L_x_99:
[----:B--2---:R2:W3:Y:S02]  /*a4c0*/  SYNCS.PHASECHK.TRANS64.TRYWAIT P0, [R8+URZ+0x130], R5 ;  /* 0x00013005080075a7 */ /* 0x0044e400080011ff */
[----:B---3--:R-:W-:Y:S05]  /*a4d0*/  @!P0 NANOSLEEP.SYNCS 0x989680 ;  /* 0x009896800000895d */ /* 0x008fea0003900000 */
[----:B------:R-:W3:Y:S02]  /*a4e0*/  @!P0 SYNCS.PHASECHK.TRANS64 P0, [R8+URZ+0x130], R5 ;  /* 0x00013005080085a7 */ /* 0x000ee400080010ff */
[----:B---3--:R-:W-:Y:S05]  /*a4f0*/  @!P0 BRA `(.L_x_99) ;  /* 0xfffffffc00f08947 */ /* 0x008fea000383ffff */
[----:B------:R-:W-:Y:S05]  /*a500*/  BRA `(.L_x_190) ;  /* 0xffffffa800587947 */ /* 0x000fea000383ffff */
.L_x_102:
[----:B------:R-:W-:Y:S07]  /*a510*/  MOV R0, UR21 ;  /* 0x0000001500007c02 */ /* 0x000fee0008000f00 */
.L_x_191:
[----:B--2---:R2:W3:Y:S02]  /*a520*/  SYNCS.PHASECHK.TRANS64.TRYWAIT P1, [R0+URZ+0x128], R5 ;  /* 0x00012805000075a7 */ /* 0x0044e400080211ff */
[----:B---3--:R-:W-:Y:S05]  /*a530*/  @!P1 NANOSLEEP.SYNCS 0x989680 ;  /* 0x009896800000995d */ /* 0x008fea0003900000 */
[----:B------:R-:W3:Y:S02]  /*a540*/  @!P1 SYNCS.PHASECHK.TRANS64 P1, [R0+URZ+0x128], R5 ;  /* 0x00012805000095a7 */ /* 0x000ee400080210ff */
[----:B---3--:R-:W-:Y:S05]  /*a550*/  @!P1 BRA `(.L_x_191) ;  /* 0xfffffffc00f09947 */ /* 0x008fea000383ffff */
[----:B------:R-:W-:Y:S05]  /*a560*/  BRA `(.L_x_101) ;  /* 0xffffffac00d47947 */ /* 0x000fea000383ffff */
.L_x_105:
[----:B--2---:R-:W-:Y:S07]  /*a570*/  MOV R5, UR21 ;  /* 0x0000001500057c02 */ /* 0x004fee0008000f00 */
.L_x_192:
[----:B--2---:R2:W3:Y:S02]  /*a580*/  SYNCS.PHASECHK.TRANS64.TRYWAIT P0, [R5+URZ+0x110], R4 ;  /* 0x00011004050075a7 */ /* 0x0044e400080011ff */
[----:B---3--:R-:W-:Y:S05]  /*a590*/  @!P0 NANOSLEEP.SYNCS 0x989680 ;  /* 0x009896800000895d */ /* 0x008fea0003900000 */
[----:B------:R-:W3:Y:S02]  /*a5a0*/  @!P0 SYNCS.PHASECHK.TRANS64 P0, [R5+URZ+0x110], R4 ;  /* 0x00011004050085a7 */ /* 0x000ee400080010ff */
[----:B---3--:R-:W-:Y:S05]  /*a5b0*/  @!P0 BRA `(.L_x_192) ;  /* 0xfffffffc00f08947 */ /* 0x008fea000383ffff */
[----:B------:R-:W-:Y:S05]  /*a5c0*/  BRA `(.L_x_193) ;  /* 0xffffffb0002c7947 */ /* 0x000fea000383ffff */
.L_x_106:
[----:B------:R-:W-:Y:S07]  /*a5d0*/  MOV R5, UR21 ;  /* 0x0000001500057c02 */ /* 0x000fee0008000f00 */
.L_x_194:
[----:B--2---:R2:W3:Y:S02]  /*a5e0*/  SYNCS.PHASECHK.TRANS64.TRYWAIT P0, [R5+URZ+0x118], R4 ;  /* 0x00011804050075a7 */ /* 0x0044e400080011ff */
[----:B---3--:R-:W-:Y:S05]  /*a5f0*/  @!P0 NANOSLEEP.SYNCS 0x989680 ;  /* 0x009896800000895d */ /* 0x008fea0003900000 */
[----:B------:R-:W3:Y:S02]  /*a600*/  @!P0 SYNCS.PHASECHK.TRANS64 P0, [R5+URZ+0x118], R4 ;  /* 0x00011804050085a7 */ /* 0x000ee400080010ff */
[----:B---3--:R-:W-:Y:S05]  /*a610*/  @!P0 BRA `(.L_x_194) ;  /* 0xfffffffc00f08947 */ /* 0x008fea000383ffff */
[----:B------:R-:W-:Y:S05]  /*a620*/  BRA `(.L_x_195) ;  /* 0xffffffb000707947 */ /* 0x000fea000383ffff */
.L_x_108:
[----:B------:R-:W-:-:S07]  /*a630*/  MOV R0, UR21 ;  /* 0x0000001500007c02 */ /* 0x000fce0008000f00 */
.L_x_196:
[----:B--2---:R2:W3:Y:S02]  /*a640*/  SYNCS.PHASECHK.TRANS64.TRYWAIT P0, [R0+URZ+0x110], R3 ;  /* 0x00011003000075a7 */ /* 0x0044e400080011ff */
[----:B---3--:R-:W-:Y:S05]  /*a650*/  @!P0 NANOSLEEP.SYNCS 0x989680 ;  /* 0x009896800000895d */ /* 0x008fea0003900000 */
[----:B------:R-:W3:Y:S02]  /*a660*/  @!P0 SYNCS.PHASECHK.TRANS64 P0, [R0+URZ+0x110], R3 ;  /* 0x00011003000085a7 */ /* 0x000ee400080010ff */
[----:B---3--:R-:W-:Y:S05]  /*a670*/  @!P0 BRA `(.L_x_196) ;  /* 0xfffffffc00f08947 */ /* 0x008fea000383ffff */
[----:B------:R-:W-:Y:S05]  /*a680*/  BRA `(.L_x_197) ;  /* 0xffffffb000e47947 */ /* 0x000fea000383ffff */
.L_x_110:
[----:B-1----:R1:W2:Y:S02]  /*a690*/  SYNCS.PHASECHK.TRANS64.TRYWAIT P0, [R3+URZ+0x130], R0 ;  /* 0x00013000030075a7 */ /* 0x0022a400080011ff */
[----:B--2---:R-:W-:Y:S05]  /*a6a0*/  @!P0 NANOSLEEP.SYNCS 0x989680 ;  /* 0x009896800000895d */ /* 0x004fea0003900000 */
[----:B------:R-:W2:Y:S02]  /*a6b0*/  @!P0 SYNCS.PHASECHK.TRANS64 P0, [R3+URZ+0x130], R0 ;  /* 0x00013000030085a7 */ /* 0x000ea400080010ff */
[----:B--2---:R-:W-:Y:S05]  /*a6c0*/  @!P0 BRA `(.L_x_110) ;  /* 0xfffffffc00f08947 */ /* 0x004fea000383ffff */
[----:B------:R-:W-:Y:S05]  /*a6d0*/  BRA `(.L_x_198) ;  /* 0xffffffb400a07947 */ /* 0x000fea000383ffff */
.L_x_121:
[----:B-1----:R1:W2:Y:S02]  /*a6e0*/  SYNCS.PHASECHK.TRANS64.TRYWAIT P1, [R3+URZ+0x100], R0 ;  /* 0x00010000030075a7 */ /* 0x0022a400080211ff */
[----:B--2---:R-:W-:Y:S05]  /*a6f0*/  @!P1 NANOSLEEP.SYNCS 0x989680 ;  /* 0x009896800000995d */ /* 0x004fea0003900000 */
[----:B------:R-:W2:Y:S02]  /*a700*/  @!P1 SYNCS.PHASECHK.TRANS64 P1, [R3+URZ+0x100], R0 ;  /* 0x00010000030095a7 */ /* 0x000ea400080210ff */
[----:B--2---:R-:W-:Y:S05]  /*a710*/  @!P1 BRA `(.L_x_121) ;  /* 0xfffffffc00f09947 */ /* 0x004fea000383ffff */
[----:B------:R-:W-:Y:S05]  /*a720*/  BRA `(.L_x_120) ;  /* 0xffffffc400207947 */ /* 0x000fea000383ffff */
.L_x_123:
[----:B-1----:R1:W4:Y:S02]  /*a730*/  SYNCS.PHASECHK.TRANS64.TRYWAIT P0, [R144+URZ+0x150], R5 ;  /* 0x00015005900075a7 */ /* 0x00232400080011ff */
[----:B----4-:R-:W-:Y:S05]  /*a740*/  @!P0 NANOSLEEP.SYNCS 0x989680 ;  /* 0x009896800000895d */ /* 0x010fea0003900000 */
[----:B------:R-:W4:Y:S02]  /*a750*/  @!P0 SYNCS.PHASECHK.TRANS64 P0, [R144+URZ+0x150], R5 ;  /* 0x00015005900085a7 */ /* 0x000f2400080010ff */
[----:B----4-:R-:W-:Y:S05]  /*a760*/  @!P0 BRA `(.L_x_123) ;  /* 0xfffffffc00f08947 */ /* 0x010fea000383ffff */
[----:B------:R-:W-:Y:S05]  /*a770*/  BRA `(.L_x_122) ;  /* 0xffffffc4007c7947 */ /* 0x000fea000383ffff */
.L_x_131:
[----:B--2---:R2:W3:Y:S02]  /*a780*/  SYNCS.PHASECHK.TRANS64.TRYWAIT P0, [R114+URZ+0x100], R3 ;  /* 0x00010003720075a7 */ /* 0x0044e400080011ff */
[----:B---3--:R-:W-:Y:S05]  /*a790*/  @!P0 NANOSLEEP.SYNCS 0x989680 ;  /* 0x009896800000895d */ /* 0x008fea0003900000 */
[----:B------:R-:W3:Y:S02]  /*a7a0*/  @!P0 SYNCS.PHASECHK.TRANS64 P0, [R114+URZ+0x100], R3 ;  /* 0x00010003720085a7 */ /* 0x000ee400080010ff */
[----:B---3--:R-:W-:Y:S05]  /*a7b0*/  @!P0 BRA `(.L_x_131) ;  /* 0xfffffffc00f08947 */ /* 0x008fea000383ffff */
[----:B------:R-:W-:Y:S05]  /*a7c0*/  BRA `(.L_x_130) ;  /* 0xffffffd800807947 */ /* 0x000fea000383ffff */
        .weak           $__internal_0_$__cuda_sm10x_tcgen05_guardrail_trap_col_being_dealloced_not_returned_by_alloc
        .type           $__internal_0_$__cuda_sm10x_tcgen05_guardrail_trap_col_being_dealloced_not_returned_by_alloc,@function
        .size           $__internal_0_$__cuda_sm10x_tcgen05_guardrail_trap_col_being_dealloced_not_returned_by_alloc,($__internal_1_$__cuda_sm10x_tcgen05_guardrail_trap_phase_invalid_during_alloc - $__internal_0_$__cuda_sm10x_tcgen05_guardrail_trap_col_being_dealloced_not_returned_by_alloc)
$__internal_0_$__cuda_sm10x_tcgen05_guardrail_trap_col_being_dealloced_not_returned_by_alloc:
[----:B------:R-:W-:Y:S05]  /*a7d0*/  BPT.TRAP 0x1 ;  /* 0x000000040000795c */ /* 0x000fea0000300000 */
[----:B------:R-:W-:-:S04]  /*a7e0*/  HFMA2 R3, -RZ, RZ, 0, 0 ;  /* 0x00000000ff037431 */ /* 0x000fc800000001ff */
[----:B------:R-:W-:Y:S05]  /*a7f0*/  RET.REL.NODEC R2 `(_ZN7cutlass13device_kernelINS_4gemm6kernel13GemmUniversalIN4cute5tupleIJiiiiEEENS1_10collective13CollectiveMmaINS1_35MainloopSm100TmaUmmaWarpSpecializedILi16ELi2ELi4ENS5_IJNS4_1CILi8EEENSA_ILi1EEESC_EEEEENS5_IJNSA_ILi256EEENSA_ILi128EEENSA_ILi64EEEEEEaNS5_IJlSC_lEEEaSJ_NS4_8TiledMMAINS4_8MMA_AtomIJNS4_21SM100_MMA_S8_2x1SM_SSIaaiLi256ELi128ELNS4_4UMMA5MajorE0ELSO_0ELNSN_8SaturateE0EEEEEENS4_6LayoutINS5_IJSC_SC_SC_EEENS5_IJNSA_ILi0EEESU_SU_EEEEENS5_IJNS4_10UnderscoreESX_SX_EEEEENS4_18SM100_TMA_2SM_LOADENS4_14ComposedLayoutINS4_7SwizzleILi2ELi4ELi3EEENS4_18smem_ptr_flag_bitsILi8EEENSS_INS5_IJSB_SH_EEENS5_IJSH_SC_EEEEEEEvNS4_8identityENS4_28SM100_TMA_2SM_LOAD_MULTICASTES19_vS1A_EENS_8epilogue10collective18CollectiveEpilogueINS1D_23Sm100TmaWarpSpecializedILi2ELi2ELi64ELb0ELb0EEEJNS5_IJSG_SG_SH_EEENS5_IJNSS_ISG_SC_EENSS_ISH_SC_EEEEEaSJ_aSJ_NS1D_6fusion15FusionCallbacksIS1H_NS1M_17LinearCombinationIaiaiLNS_15FloatRoundStyleE2EEES1I_S1L_JEEENS4_5SM1004TMEM4LOAD26SM100_TMEM_LOAD_32dp32b64xENS4_13SM90_TMA_LOADES19_NS4_39AutoVectorizingCopyWithAssumedAlignmentILi128EEENS4_14SM90_TMA_STOREES19_S1Y_S1Y_EEEvvEEEEvNT_6ParamsE) ;  /* 0xffffff5802007950 */ /* 0x000fea0003c3ffff */
        .weak           $__internal_1_$__cuda_sm10x_tcgen05_guardrail_trap_phase_invalid_during_alloc
        .type           $__internal_1_$__cuda_sm10x_tcgen05_guardrail_trap_phase_invalid_during_alloc,@function
        .size           $__internal_1_$__cuda_sm10x_tcgen05_guardrail_trap_phase_invalid_during_alloc,($__internal_2_$__cuda_sm10x_tcgen05_guardrail_trap_unallocated_columns_being_dealloced - $__internal_1_$__cuda_sm10x_tcgen05_guardrail_trap_phase_invalid_during_alloc)
$__internal_1_$__cuda_sm10x_tcgen05_guardrail_trap_phase_invalid_during_alloc:
[----:B------:R-:W-:Y:S05]  /*a800*/  BPT.TRAP 0x1 ;  /* 0x000000040000795c */ /* 0x000fea0000300000 */
[----:B------:R-:W-:-:S04]  /*a810*/  MOV R5, 0x0 ;  /* 0x0000000000057802 */ /* 0x000fc80000000f00 */
[----:B------:R-:W-:Y:S05]  /*a820*/  RET.REL.NODEC R4 `(_ZN7cutlass13device_kernelINS_4gemm6kernel13GemmUniversalIN4cute5tupleIJiiiiEEENS1_10collective13CollectiveMmaINS1_35MainloopSm100TmaUmmaWarpSpecializedILi16ELi2ELi4ENS5_IJNS4_1CILi8EEENSA_ILi1EEESC_EEEEENS5_IJNSA_ILi256EEENSA_ILi128EEENSA_ILi64EEEEEEaNS5_IJlSC_lEEEaSJ_NS4_8TiledMMAINS4_8MMA_AtomIJNS4_21SM100_MMA_S8_2x1SM_SSIaaiLi256ELi128ELNS4_4UMMA5MajorE0ELSO_0ELNSN_8SaturateE0EEEEEENS4_6LayoutINS5_IJSC_SC_SC_EEENS5_IJNSA_ILi0EEESU_SU_EEEEENS5_IJNS4_10UnderscoreESX_SX_EEEEENS4_18SM100_TMA_2SM_LOADENS4_14ComposedLayoutINS4_7SwizzleILi2ELi4ELi3EEENS4_18smem_ptr_flag_bitsILi8EEENSS_INS5_IJSB_SH_EEENS5_IJSH_SC_EEEEEEEvNS4_8identityENS4_28SM100_TMA_2SM_LOAD_MULTICASTES19_vS1A_EENS_8epilogue10collective18CollectiveEpilogueINS1D_23Sm100TmaWarpSpecializedILi2ELi2ELi64ELb0ELb0EEEJNS5_IJSG_SG_SH_EEENS5_IJNSS_ISG_SC_EENSS_ISH_SC_EEEEEaSJ_aSJ_NS1D_6fusion15FusionCallbacksIS1H_NS1M_17LinearCombinationIaiaiLNS_15FloatRoundStyleE2EEES1I_S1L_JEEENS4_5SM1004TMEM4LOAD26SM100_TMEM_LOAD_32dp32b64xENS4_13SM90_TMA_LOADES19_NS4_39AutoVectorizingCopyWithAssumedAlignmentILi128EEENS4_14SM90_TMA_STOREES19_S1Y_S1Y_EEEvvEEEEvNT_6ParamsE) ;  /* 0xffffff5404f47950 */ /* 0x000fea0003c3ffff */
        .weak           $__internal_2_$__cuda_sm10x_tcgen05_guardrail_trap_unallocated_columns_being_dealloced
        .type           $__internal_2_$__cuda_sm10x_tcgen05_guardrail_trap_unallocated_columns_being_dealloced,@function
        .size           $__internal_2_$__cuda_sm10x_tcgen05_guardrail_trap_unallocated_columns_being_dealloced,(.L_x_200 - $__internal_2_$__cuda_sm10x_tcgen05_guardrail_trap_unallocated_columns_being_dealloced)
$__internal_2_$__cuda_sm10x_tcgen05_guardrail_trap_unallocated_columns_being_dealloced:
[----:B------:R-:W-:Y:S05]  /*a830*/  BPT.TRAP 0x1 ;  /* 0x000000040000795c */ /* 0x000fea0000300000 */
[----:B------:R-:W-:-:S04]  /*a840*/  HFMA2 R3, -RZ, RZ, 0, 0 ;  /* 0x00000000ff037431 */ /* 0x000fc800000001ff */
[----:B------:R-:W-:Y:S05]  /*a850*/  RET.REL.NODEC R2 `(_ZN7cutlass13device_kernelINS_4gemm6kernel13GemmUniversalIN4cute5tupleIJiiiiEEENS1_10collective13CollectiveMmaINS1_35MainloopSm100TmaUmmaWarpSpecializedILi16ELi2ELi4ENS5_IJNS4_1CILi8EEENSA_ILi1EEESC_EEEEENS5_IJNSA_ILi256EEENSA_ILi128EEENSA_ILi64EEEEEEaNS5_IJlSC_lEEEaSJ_NS4_8TiledMMAINS4_8MMA_AtomIJNS4_21SM100_MMA_S8_2x1SM_SSIaaiLi256ELi128ELNS4_4UMMA5MajorE0ELSO_0ELNSN_8SaturateE0EEEEEENS4_6LayoutINS5_IJSC_SC_SC_EEENS5_IJNSA_ILi0EEESU_SU_EEEEENS5_IJNS4_10UnderscoreESX_SX_EEEEENS4_18SM100_TMA_2SM_LOADENS4_14ComposedLayoutINS4_7SwizzleILi2ELi4ELi3EEENS4_18smem_ptr_flag_bitsILi8EEENSS_INS5_IJSB_SH_EEENS5_IJSH_SC_EEEEEEEvNS4_8identityENS4_28SM100_TMA_2SM_LOAD_MULTICASTES19_vS1A_EENS_8epilogue10collective18CollectiveEpilogueINS1D_23Sm100TmaWarpSpecializedILi2ELi2ELi64ELb0ELb0EEEJNS5_IJSG_SG_SH_EEENS5_IJNSS_ISG_SC_EENSS_ISH_SC_EEEEEaSJ_aSJ_NS1D_6fusion15FusionCallbacksIS1H_NS1M_17LinearCombinationIaiaiLNS_15FloatRoundStyleE2EEES1I_S1L_JEEENS4_5SM1004TMEM4LOAD26SM100_TMEM_LOAD_32dp32b64xENS4_13SM90_TMA_LOADES19_NS4_39AutoVectorizingCopyWithAssumedAlignmentILi128EEENS4_14SM90_TMA_STOREES19_S1Y_S1Y_EEEvvEEEEvNT_6ParamsE) ;  /* 0xffffff5402e87950 */ /* 0x000fea0003c3ffff */
.L_x_199:
[----:B------:R-:W-:-:S00]  /*a860*/  BRA `(.L_x_199) ;  /* 0xfffffffc00fc7947 */ /* 0x000fc0000383ffff */
[----:B------:R-:W-:-:S00]  /*a870*/  NOP ;  /* 0x0000000000007918 */ /* 0x000fc00000000000 */
        /* <DEDUP_REMOVED lines=8> */
.L_x_200:


//--------------------- .nv.global.init           --------------------------
	.section	.nv.global.init,"aw",@progbits
.nv.global.init:
	.type		$str$27,@object
	.size		$str$27,($str$28 - $str$27)
$str$27:
        /*0000*/ 	.byte	0x28, 0x61, 0x64, 0x64, 0x72, 0x65, 0x73, 0x73, 0x20, 0x26, 0x20, 0x6d, 0x61, 0x73, 0x6b, 0x29
        /*0010*/ 	.byte	0x20, 0x3d, 0x3d, 0x20, 0x30, 0x00
	.type		$str$28,@object
	.size		$str$28,($str$26 - $str$28)
$str$28:
        /*0016*/ 	.byte	0x2f, 0x74, 0x6d, 0x70, 0x2f, 0x63, 0x75, 0x74, 0x6c, 0x61, 0x73, 0x73, 0x5f, 0x73, 0x77, 0x65
        /*0026*/ 	.byte	0x65, 0x70, 0x5f, 0x73, 0x72, 0x63, 0x2f, 0x69, 0x6e, 0x63, 0x6c, 0x75, 0x64, 0x65, 0x2f, 0x63
        /*0036*/ 	.byte	0x75, 0x74, 0x65, 0x2f, 0x70, 0x6f, 0x69, 0x6e, 0x74, 0x65, 0x72, 0x5f, 0x66, 0x6c, 0x61, 0x67
        /*0046*/ 	.byte	0x67, 0x65, 0x64, 0x2e, 0x68, 0x70, 0x70, 0x00
	.type		$str$26,@object
	.size		$str$26,($str$25 - $str$26)
$str$26:
        /*004e*/ 	.byte	0x2f, 0x74, 0x6d, 0x70, 0x2f, 0x63, 0x75, 0x74, 0x6c, 0x61, 0x73, 0x73, 0x5f, 0x73, 0x77, 0x65
        /*005e*/ 	.byte	0x65, 0x70, 0x5f, 0x73, 0x72, 0x63, 0x2f, 0x69, 0x6e, 0x63, 0x6c, 0x75, 0x64, 0x65, 0x2f, 0x63
        /*006e*/ 	.byte	0x75, 0x74, 0x65, 0x2f, 0x61, 0x74, 0x6f, 0x6d, 0x2f, 0x63, 0x6f, 0x70, 0x79, 0x5f, 0x74, 0x72
        /*007e*/ 	.byte	0x61, 0x69, 0x74, 0x73, 0x5f, 0x73, 0x6d, 0x31, 0x30, 0x30, 0x2e, 0x68, 0x70, 0x70, 0x00
	.type		$str$25,@object
	.size		$str$25,(__unnamed_1 - $str$25)
$str$25:
        /*008d*/ 	.byte	0x28, 0x28, 0x75, 0x69, 0x6e, 0x74, 0x33, 0x32, 0x5f, 0x74, 0x28, 0x74, 0x68, 0x72, 0x65, 0x61
        /*009d*/ 	.byte	0x64, 0x49, 0x64, 0x78, 0x2e, 0x78, 0x29, 0x20, 0x2f, 0x20, 0x33, 0x32, 0x29, 0x20, 0x25, 0x20
        /*00ad*/ 	.byte	0x34, 0x29, 0x20, 0x3d, 0x3d, 0x20, 0x28, 0x28, 0x28, 0x74, 0x6d, 0x65, 0x6d, 0x5f, 0x61, 0x64
        /*00bd*/ 	.byte	0x64, 0x72, 0x20, 0x3e, 0x3e, 0x20, 0x31, 0x36, 0x29, 0x20, 0x2f, 0x20, 0x33, 0x32, 0x29, 0x20
        /*00cd*/ 	.byte	0x25, 0x20, 0x34, 0x29, 0x00
	.type		__unnamed_1,@object
	.size		__unnamed_1,(__unnamed_2 - __unnamed_1)
__unnamed_1:
        /*00d2*/ 	.byte	0x61, 0x75, 0x74, 0x6f, 0x20, 0x63, 0x75, 0x74, 0x65, 0x3a, 0x3a, 0x61, 0x73, 0x5f, 0x70, 0x6f
        /* <DEDUP_REMOVED lines=24> */
        /*0262*/ 	.byte	0x5d, 0x00
	.type		__unnamed_2,@object
	.size		__unnamed_2,(.L_2 - __unnamed_2)
__unnamed_2:
        /* <DEDUP_REMOVED lines=42> */
        /*0504*/ 	.byte	0x43, 0x3c, 0x30, 0x3e, 0x3e, 0x3e, 0x3e, 0x5d, 0x00
.L_2:


//--------------------- .nv.shared._ZN7cutlass13device_kernelINS_4gemm6kernel13GemmUniversalIN4cute5tupleIJiiiiEEENS1_10collective13CollectiveMmaINS1_35MainloopSm100TmaUmmaWarpSpecializedILi16ELi2ELi4ENS5_IJNS4_1CILi8EEENSA_ILi1EEESC_EEEEENS5_IJNSA_ILi256EEENSA_ILi128EEENSA_ILi64EEEEEEaNS5_IJlSC_lEEEaSJ_NS4_8TiledMMAINS4_8MMA_AtomIJNS4_21SM100_MMA_S8_2x1SM_SSIaaiLi256ELi128ELNS4_4UMMA5MajorE0ELSO_0ELNSN_8SaturateE0EEEEEENS4_6LayoutINS5_IJSC_SC_SC_EEENS5_IJNSA_ILi0EEESU_SU_EEEEENS5_IJNS4_10UnderscoreESX_SX_EEEEENS4_18SM100_TMA_2SM_LOADENS4_14ComposedLayoutINS4_7SwizzleILi2ELi4ELi3EEENS4_18smem_ptr_flag_bitsILi8EEENSS_INS5_IJSB_SH_EEENS5_IJSH_SC_EEEEEEEvNS4_8identityENS4_28SM100_TMA_2SM_LOAD_MULTICASTES19_vS1A_EENS_8epilogue10collective18CollectiveEpilogueINS1D_23Sm100TmaWarpSpecializedILi2ELi2ELi64ELb0ELb0EEEJNS5_IJSG_SG_SH_EEENS5_IJNSS_ISG_SC_EENSS_ISH_SC_EEEEEaSJ_aSJ_NS1D_6fusion15FusionCallbacksIS1H_NS1M_17LinearCombinationIaiaiLNS_15FloatRoundStyleE2EEES1I_S1L_JEEENS4_5SM1004TMEM4LOAD26SM100_TMEM_LOAD_32dp32b64xENS4_13SM90_TMA_LOADES19_NS4_39AutoVectorizingCopyWithAssumedAlignmentILi128EEENS4_14SM90_TMA_STOREES19_S1Y_S1Y_EEEvvEEEEvNT_6ParamsE --------------------------
	.section	.nv.shared._ZN7cutlass13device_kernelINS_4gemm6kernel13GemmUniversalIN4cute5tupleIJiiiiEEENS1_10collective13CollectiveMmaINS1_35MainloopSm100TmaUmmaWarpSpecializedILi16ELi2ELi4ENS5_IJNS4_1CILi8EEENSA_ILi1EEESC_EEEEENS5_IJNSA_ILi256EEENSA_ILi128EEENSA_ILi64EEEEEEaNS5_IJlSC_lEEEaSJ_NS4_8TiledMMAINS4_8MMA_AtomIJNS4_21SM100_MMA_S8_2x1SM_SSIaaiLi256ELi128ELNS4_4UMMA5MajorE0ELSO_0ELNSN_8SaturateE0EEEEEENS4_6LayoutINS5_IJSC_SC_SC_EEENS5_IJNSA_ILi0EEESU_SU_EEEEENS5_IJNS4_10UnderscoreESX_SX_EEEEENS4_18SM100_TMA_2SM_LOADENS4_14ComposedLayoutINS4_7SwizzleILi2ELi4ELi3EEENS4_18smem_ptr_flag_bitsILi8EEENSS_INS5_IJSB_SH_EEENS5_IJSH_SC_EEEEEEEvNS4_8identityENS4_28SM100_TMA_2SM_LOAD_MULTICASTES19_vS1A_EENS_8epilogue10collective18CollectiveEpilogueINS1D_23Sm100TmaWarpSpecializedILi2ELi2ELi64ELb0ELb0EEEJNS5_IJSG_SG_SH_EEENS5_IJNSS_ISG_SC_EENSS_ISH_SC_EEEEEaSJ_aSJ_NS1D_6fusion15FusionCallbacksIS1H_NS1M_17LinearCombinationIaiaiLNS_15FloatRoundStyleE2EEES1I_S1L_JEEENS4_5SM1004TMEM4LOAD26SM100_TMEM_LOAD_32dp32b64xENS4_13SM90_TMA_LOADES19_NS4_39AutoVectorizingCopyWithAssumedAlignmentILi128EEENS4_14SM90_TMA_STOREES19_S1Y_S1Y_EEEvvEEEEvNT_6ParamsE,"aw",@nobits
	.sectionflags	@""
	.align	16
	.zero		1024


//--------------------- .nv.shared.reserved.0     --------------------------
	.section	.nv.shared.reserved.0,"aw",@nobits
	.weak		__nv_reservedSMEM_offset_0_alias
	.size		__nv_reservedSMEM_offset_0_alias, 0, 64
	.other		__nv_reservedSMEM_offset_0_alias,@"STO_CUDA_RESERVED_SHARED STV_DEFAULT"
__nv_reservedSMEM_offset_0_alias:
	.zero		0
.nv.shared.reserved.0:
	.zero		64
	.weak		__nv_reservedSMEM_tcgen05_partition
	.type		__nv_reservedSMEM_tcgen05_partition,@object
	.size		__nv_reservedSMEM_tcgen05_partition,(.L_0 - __nv_reservedSMEM_tcgen05_partition)
__nv_reservedSMEM_tcgen05_partition:
	.zero		32
.L_0:


//--------------------- .nv.global                --------------------------
	.section	.nv.global,"aw",@nobits
.nv.global:
	.type		_ZN40_INTERNAL_966723e9_4_k_cu_a5ef0d68_232894cute1_E,@object
	.size		_ZN40_INTERNAL_966723e9_4_k_cu_a5ef0d68_232894cute1_E,(_ZN40_INTERNAL_966723e9_4_k_cu_a5ef0d68_232894cuda3std3__45__cpo6cbeginE - _ZN40_INTERNAL_966723e9_4_k_cu_a5ef0d68_232894cute1_E)
_ZN40_INTERNAL_966723e9_4_k_cu_a5ef0d68_232894cute1_E:
	.zero		1
	.type		_ZN40_INTERNAL_966723e9_4_k_cu_a5ef0d68_232894cuda3std3__45__cpo6cbeginE,@object
	.size		_ZN40_INTERNAL_966723e9_4_k_cu_a5ef0d68_232894cuda3std3__45__cpo6cbeginE,(_ZN40_INTERNAL_966723e9_4_k_cu_a5ef0d68_232894cuda3std3__48in_placeE - _ZN40_INTERNAL_966723e9_4_k_cu_a5ef0d68_232894cuda3std3__45__cpo6cbeginE)
_ZN40_INTERNAL_966723e9_4_k_cu_a5ef0d68_232894cuda3std3__45__cpo6cbeginE:
	.zero		1
	.type		_ZN40_INTERNAL_966723e9_4_k_cu_a5ef0d68_232894cuda3std3__48in_placeE,@object
	.size		_ZN40_INTERNAL_966723e9_4_k_cu_a5ef0d68_232894cuda3std3__48in_placeE,(_ZN40_INTERNAL_966723e9_4_k_cu_a5ef0d68_232894cuda3std6ranges3__45__cpo9iter_moveE - _ZN40_INTERNAL_966723e9_4_k_cu_a5ef0d68_232894cuda3std3__48in_placeE)
_ZN40_INTERNAL_966723e9_4_k_cu_a5ef0d68_232894cuda3std3__48in_placeE:
	.zero		1
	.type		_ZN40_INTERNAL_966723e9_4_k_cu_a5ef0d68_232894cuda3std6ranges3__45__cpo9iter_moveE,@object
	.size		_ZN40_INTERNAL_966723e9_4_k_cu_a5ef0d68_232894cuda3std6ranges3__45__cpo9iter_moveE,(_ZN40_INTERNAL_966723e9_4_k_cu_a5ef0d68_232894cuda3std3__45__cpo5beginE - _ZN40_INTERNAL_966723e9_4_k_cu_a5ef0d68_232894cuda3std6ranges3__45__cpo9iter_moveE)
_ZN40_INTERNAL_966723e9_4_k_cu_a5ef0d68_232894cuda3std6ranges3__45__cpo9iter_moveE:
	.zero		1
	.type		_ZN40_INTERNAL_966723e9_4_k_cu_a5ef0d68_232894cuda3std3__45__cpo5beginE,@object
	.size		_ZN40_INTERNAL_966723e9_4_k_cu_a5ef0d68_232894cuda3std3__45__cpo5beginE,(_ZN40_INTERNAL_966723e9_4_k_cu_a5ef0d68_232894cuda3std3__442_GLOBAL__N__966723e9_4_k_cu_a5ef0d68_232896ignoreE - _ZN40_INTERNAL_966723e9_4_k_cu_a5ef0d68_232894cuda3std3__45__cpo5beginE)
_ZN40_INTERNAL_966723e9_4_k_cu_a5ef0d68_232894cuda3std3__45__cpo5beginE:
	.zero		1
	.type		_ZN40_INTERNAL_966723e9_4_k_cu_a5ef0d68_232894cuda3std3__442_GLOBAL__N__966723e9_4_k_cu_a5ef0d68_232896ignoreE,@object
	.size		_ZN40_INTERNAL_966723e9_4_k_cu_a5ef0d68_232894cuda3std3__442_GLOBAL__N__966723e9_4_k_cu_a5ef0d68_232896ignoreE,(_ZN40_INTERNAL_966723e9_4_k_cu_a5ef0d68_232894cute7productE - _ZN40_INTERNAL_966723e9_4_k_cu_a5ef0d68_232894cuda3std3__442_GLOBAL__N__966723e9_4_k_cu_a5ef0d68_232896ignoreE)
_ZN40_INTERNAL_966723e9_4_k_cu_a5ef0d68_232894cuda3std3__442_GLOBAL__N__966723e9_4_k_cu_a5ef0d68_232896ignoreE:
	.zero		1
	.type		_ZN40_INTERNAL_966723e9_4_k_cu_a5ef0d68_232894cute7productE,@object
	.size		_ZN40_INTERNAL_966723e9_4_k_cu_a5ef0d68_232894cute7productE,(_ZN40_INTERNAL_966723e9_4_k_cu_a5ef0d68_232894cuda3std3__45__cpo3endE - _ZN40_INTERNAL_966723e9_4_k_cu_a5ef0d68_232894cute7productE)
_ZN40_INTERNAL_966723e9_4_k_cu_a5ef0d68_232894cute7productE:
	.zero		1
	.type		_ZN40_INTERNAL_966723e9_4_k_cu_a5ef0d68_232894cuda3std3__45__cpo3endE,@object
	.size		_ZN40_INTERNAL_966723e9_4_k_cu_a5ef0d68_232894cuda3std3__45__cpo3endE,(_ZN40_INTERNAL_966723e9_4_k_cu_a5ef0d68_232894cuda3std3__419piecewise_constructE - _ZN40_INTERNAL_966723e9_4_k_cu_a5ef0d68_232894cuda3std3__45__cpo3endE)
_ZN40_INTERNAL_966723e9_4_k_cu_a5ef0d68_232894cuda3std3__45__cpo3endE:
	.zero		1
	.type		_ZN40_INTERNAL_966723e9_4_k_cu_a5ef0d68_232894cuda3std3__419piecewise_constructE,@object
	.size		_ZN40_INTERNAL_966723e9_4_k_cu_a5ef0d68_232894cuda3std3__419piecewise_constructE,(_ZN40_INTERNAL_966723e9_4_k_cu_a5ef0d68_232894cuda3std3__45__cpo4cendE - _ZN40_INTERNAL_966723e9_4_k_cu_a5ef0d68_232894cuda3std3__419piecewise_constructE)
_ZN40_INTERNAL_966723e9_4_k_cu_a5ef0d68_232894cuda3std3__419piecewise_constructE:
	.zero		1
	.type		_ZN40_INTERNAL_966723e9_4_k_cu_a5ef0d68_232894cuda3std3__45__cpo4cendE,@object
	.size		_ZN40_INTERNAL_966723e9_4_k_cu_a5ef0d68_232894cuda3std3__45__cpo4cendE,(_ZN40_INTERNAL_966723e9_4_k_cu_a5ef0d68_232894cuda3std6ranges3__45__cpo4swapE - _ZN40_INTERNAL_966723e9_4_k_cu_a5ef0d68_232894cuda3std3__45__cpo4cendE)
_ZN40_INTERNAL_966723e9_4_k_cu_a5ef0d68_232894cuda3std3__45__cpo4cendE:
	.zero		1
	.type		_ZN40_INTERNAL_966723e9_4_k_cu_a5ef0d68_232894cuda3std6ranges3__45__cpo4swapE,@object
	.size		_ZN40_INTERNAL_966723e9_4_k_cu_a5ef0d68_232894cuda3std6ranges3__45__cpo4swapE,(.L_10 - _ZN40_INTERNAL_966723e9_4_k_cu_a5ef0d68_232894cuda3std6ranges3__45__cpo4swapE)
_ZN40_INTERNAL_966723e9_4_k_cu_a5ef0d68_232894cuda3std6ranges3__45__cpo4swapE:
	.zero		1
.L_10:


//--------------------- .nv.constant0._ZN7cutlass13device_kernelINS_4gemm6kernel13GemmUniversalIN4cute5tupleIJiiiiEEENS1_10collective13CollectiveMmaINS1_35MainloopSm100TmaUmmaWarpSpecializedILi16ELi2ELi4ENS5_IJNS4_1CILi8EEENSA_ILi1EEESC_EEEEENS5_IJNSA_ILi256EEENSA_ILi128EEENSA_ILi64EEEEEEaNS5_IJlSC_lEEEaSJ_NS4_8TiledMMAINS4_8MMA_AtomIJNS4_21SM100_MMA_S8_2x1SM_SSIaaiLi256ELi128ELNS4_4UMMA5MajorE0ELSO_0ELNSN_8SaturateE0EEEEEENS4_6LayoutINS5_IJSC_SC_SC_EEENS5_IJNSA_ILi0EEESU_SU_EEEEENS5_IJNS4_10UnderscoreESX_SX_EEEEENS4_18SM100_TMA_2SM_LOADENS4_14ComposedLayoutINS4_7SwizzleILi2ELi4ELi3EEENS4_18smem_ptr_flag_bitsILi8EEENSS_INS5_IJSB_SH_EEENS5_IJSH_SC_EEEEEEEvNS4_8identityENS4_28SM100_TMA_2SM_LOAD_MULTICASTES19_vS1A_EENS_8epilogue10collective18CollectiveEpilogueINS1D_23Sm100TmaWarpSpecializedILi2ELi2ELi64ELb0ELb0EEEJNS5_IJSG_SG_SH_EEENS5_IJNSS_ISG_SC_EENSS_ISH_SC_EEEEEaSJ_aSJ_NS1D_6fusion15FusionCallbacksIS1H_NS1M_17LinearCombinationIaiaiLNS_15FloatRoundStyleE2EEES1I_S1L_JEEENS4_5SM1004TMEM4LOAD26SM100_TMEM_LOAD_32dp32b64xENS4_13SM90_TMA_LOADES19_NS4_39AutoVectorizingCopyWithAssumedAlignmentILi128EEENS4_14SM90_TMA_STOREES19_S1Y_S1Y_EEEvvEEEEvNT_6ParamsE --------------------------
	.section	.nv.constant0._ZN7cutlass13device_kernelINS_4gemm6kernel13GemmUniversalIN4cute5tupleIJiiiiEEENS1_10collective13CollectiveMmaINS1_35MainloopSm100TmaUmmaWarpSpecializedILi16ELi2ELi4ENS5_IJNS4_1CILi8EEENSA_ILi1EEESC_EEEEENS5_IJNSA_ILi256EEENSA_ILi128EEENSA_ILi64EEEEEEaNS5_IJlSC_lEEEaSJ_NS4_8TiledMMAINS4_8MMA_AtomIJNS4_21SM100_MMA_S8_2x1SM_SSIaaiLi256ELi128ELNS4_4UMMA5MajorE0ELSO_0ELNSN_8SaturateE0EEEEEENS4_6LayoutINS5_IJSC_SC_SC_EEENS5_IJNSA_ILi0EEESU_SU_EEEEENS5_IJNS4_10UnderscoreESX_SX_EEEEENS4_18SM100_TMA_2SM_LOADENS4_14ComposedLayoutINS4_7SwizzleILi2ELi4ELi3EEENS4_18smem_ptr_flag_bitsILi8EEENSS_INS5_IJSB_SH_EEENS5_IJSH_SC_EEEEEEEvNS4_8identityENS4_28SM100_TMA_2SM_LOAD_MULTICASTES19_vS1A_EENS_8epilogue10collective18CollectiveEpilogueINS1D_23Sm100TmaWarpSpecializedILi2ELi2ELi64ELb0ELb0EEEJNS5_IJSG_SG_SH_EEENS5_IJNSS_ISG_SC_EENSS_ISH_SC_EEEEEaSJ_aSJ_NS1D_6fusion15FusionCallbacksIS1H_NS1M_17LinearCombinationIaiaiLNS_15FloatRoundStyleE2EEES1I_S1L_JEEENS4_5SM1004TMEM4LOAD26SM100_TMEM_LOAD_32dp32b64xENS4_13SM90_TMA_LOADES19_NS4_39AutoVectorizingCopyWithAssumedAlignmentILi128EEENS4_14SM90_TMA_STOREES19_S1Y_S1Y_EEEvvEEEEvNT_6ParamsE,"a",@progbits
	.sectionflags	@""
	.align	4
.nv.constant0._ZN7cutlass13device_kernelINS_4gemm6kernel13GemmUniversalIN4cute5tupleIJiiiiEEENS1_10collective13CollectiveMmaINS1_35MainloopSm100TmaUmmaWarpSpecializedILi16ELi2ELi4ENS5_IJNS4_1CILi8EEENSA_ILi1EEESC_EEEEENS5_IJNSA_ILi256EEENSA_ILi128EEENSA_ILi64EEEEEEaNS5_IJlSC_lEEEaSJ_NS4_8TiledMMAINS4_8MMA_AtomIJNS4_21SM100_MMA_S8_2x1SM_SSIaaiLi256ELi128ELNS4_4UMMA5MajorE0ELSO_0ELNSN_8SaturateE0EEEEEENS4_6LayoutINS5_IJSC_SC_SC_EEENS5_IJNSA_ILi0EEESU_SU_EEEEENS5_IJNS4_10UnderscoreESX_SX_EEEEENS4_18SM100_TMA_2SM_LOADENS4_14ComposedLayoutINS4_7SwizzleILi2ELi4ELi3EEENS4_18smem_ptr_flag_bitsILi8EEENSS_INS5_IJSB_SH_EEENS5_IJSH_SC_EEEEEEEvNS4_8identityENS4_28SM100_TMA_2SM_LOAD_MULTICASTES19_vS1A_EENS_8epilogue10collective18CollectiveEpilogueINS1D_23Sm100TmaWarpSpecializedILi2ELi2ELi64ELb0ELb0EEEJNS5_IJSG_SG_SH_EEENS5_IJNSS_ISG_SC_EENSS_ISH_SC_EEEEEaSJ_aSJ_NS1D_6fusion15FusionCallbacksIS1H_NS1M_17LinearCombinationIaiaiLNS_15FloatRoundStyleE2EEES1I_S1L_JEEENS4_5SM1004TMEM4LOAD26SM100_TMEM_LOAD_32dp32b64xENS4_13SM90_TMA_LOADES19_NS4_39AutoVectorizingCopyWithAssumedAlignmentILi128EEENS4_14SM90_TMA_STOREES19_S1Y_S1Y_EEEvvEEEEvNT_6ParamsE:
	.zero		2944


//--------------------- SYMBOLS --------------------------

	.type		.nv.reservedSmem.offset0,@object
	.size		.nv.reservedSmem.offset0,0x4
	.type		.nv.reservedSmem.cap,@object
	.size		.nv.reservedSmem.cap,0x4
	.type		__assertfail,@function
